def matmul_kernel(
    a_ptr,
    b_ptr,
    c_ptr,
    M,
    N,
    K,
    stride_am,
    stride_ak,
    stride_bk,
    stride_bn,
    stride_cm,
    stride_cn,
    BLOCK_M: tl.constexpr,
    BLOCK_N: tl.constexpr,
    BLOCK_K: tl.constexpr,
    GROUP_M: tl.constexpr,
):
    pid = tl.program_id(axis=0)
    num_pid_m = tl.cdiv(M, BLOCK_M)
    num_pid_n = tl.cdiv(N, BLOCK_N)
    num_pid_in_group = GROUP_M * num_pid_n
    group_id = pid // num_pid_in_group
    first_pid_m = group_id * GROUP_M
    group_size_m = min(num_pid_m - first_pid_m, GROUP_M)
    pid_m = first_pid_m + ((pid % num_pid_in_group) % group_size_m)
    pid_n = (pid % num_pid_in_group) // group_size_m

    offs_am = (pid_m * BLOCK_M + tl.arange(0, BLOCK_M)) % M
    offs_bn = (pid_n * BLOCK_N + tl.arange(0, BLOCK_N)) % N
    offs_k = tl.arange(0, BLOCK_K)
    a_ptrs = a_ptr + offs_am[:, None] * stride_am + offs_k[None, :] * stride_ak
    b_ptrs = b_ptr + offs_k[:, None] * stride_bk + offs_bn[None, :] * stride_bn

    acc = tl.zeros((BLOCK_M, BLOCK_N), dtype=tl.float32)
    for kk in range(0, tl.cdiv(K, BLOCK_K)):
        a = tl.load(a_ptrs, mask=offs_k[None, :] < K - kk * BLOCK_K, other=0.0)
        b = tl.load(b_ptrs, mask=offs_k[:, None] < K - kk * BLOCK_K, other=0.0)
        acc = tl.dot(a, b, acc)
        a_ptrs += BLOCK_K * stride_ak
        b_ptrs += BLOCK_K * stride_bk

    c = acc.to(c_ptr.dtype.element_ty)
    offs_cm = pid_m * BLOCK_M + tl.arange(0, BLOCK_M)
    offs_cn = pid_n * BLOCK_N + tl.arange(0, BLOCK_N)
    c_ptrs = c_ptr + offs_cm[:, None] * stride_cm + offs_cn[None, :] * stride_cn
    mask = (offs_cm[:, None] < M) & (offs_cn[None, :] < N)
    tl.store(c_ptrs, c, mask=mask)

# config = {"BLOCK_K": 128, "BLOCK_M": 64, "BLOCK_N": 128, "GROUP_M": 8, "arch": "sm_100", "dtype": "fp8e4m3", "num_ctas": 1, "num_stages": 3, "num_warps": 16}
# arch = sm_100


// ===== COMPILED SASS (sm_100a) =====

	.target	sm_100a

	.elftype	@"ET_EXEC"


//--------------------- .note.nv.tkinfo           --------------------------
	.section	.note.nv.tkinfo,"",@"SHT_NOTE"
	.sectionflags	@"SHF_NOTE_NV_TKINFO"
	.tkinfo
        /*0018*/ 	.word	0x00000081
        /*0030*/ 	.string	""
        /*0030*/ 	.string	"ptxas-blackwell"
        /*0030*/ 	.string	"Cuda compilation tools, release 12.9, V12.9.86"
        /*0030*/ 	.string	"Build cuda_12.9.r12.9/compiler.36037853_0"
        /*0030*/ 	.string	"-v  -suppress-debug-info  -lineinfo  -arch sm_100a "



//--------------------- .note.nv.cuver            --------------------------
	.section	.note.nv.cuver,"",@"SHT_NOTE"
	.sectionflags	@"SHF_NOTE_NV_CUVER"
        /*0018*/ 	.short	0x0001
        /*001a*/ 	.short	0x0064
        /*001c*/ 	.short	0x0001
        /*001e*/ 	.short	0x0000
        /*0020*/ 	.short	0x0001
        /*0022*/ 	.short	0x0000


//--------------------- .nv.info                  --------------------------
	.section	.nv.info,"",@"SHT_CUDA_INFO"
	.align	4


	//----- nvinfo : EIATTR_REGCOUNT
	.align		4
        /*0000*/ 	.byte	0x04, 0x2f
        /*0002*/ 	.short	(.L_1 - .L_0)
	.align		4
.L_0:
        /*0004*/ 	.word	index@(matmul_kernel)
        /*0008*/ 	.word	0x00000040


	//----- nvinfo : EIATTR_FRAME_SIZE
	.align		4
.L_1:
        /*000c*/ 	.byte	0x04, 0x11
        /*000e*/ 	.short	(.L_3 - .L_2)
	.align		4
.L_2:
        /*0010*/ 	.word	index@(matmul_kernel)
        /*0014*/ 	.word	0x00000218


	//----- nvinfo : EIATTR_MIN_STACK_SIZE
	.align		4
.L_3:
        /*0018*/ 	.byte	0x04, 0x12
        /*001a*/ 	.short	(.L_5 - .L_4)
	.align		4
.L_4:
        /*001c*/ 	.word	index@(matmul_kernel)
        /*0020*/ 	.word	0x00000218
.L_5:


//--------------------- .nv.info.matmul_kernel    --------------------------
	.section	.nv.info.matmul_kernel,"",@"SHT_CUDA_INFO"
	.sectionflags	@""
	.align	4


	//----- nvinfo : EIATTR_CUDA_API_VERSION
	.align		4
        /*0000*/ 	.byte	0x04, 0x37
        /*0002*/ 	.short	(.L_7 - .L_6)
.L_6:
        /*0004*/ 	.word	0x00000081


	//----- nvinfo : EIATTR_KPARAM_INFO
	.align		4
.L_7:
        /*0008*/ 	.byte	0x04, 0x17
        /*000a*/ 	.short	(.L_9 - .L_8)
.L_8:
        /*000c*/ 	.word	0x00000000
        /*0010*/ 	.short	0x000d
        /*0012*/ 	.short	0x0048
        /*0014*/ 	.byte	0x00, 0xf4, 0x21, 0x00


	//----- nvinfo : EIATTR_KPARAM_INFO
	.align		4
.L_9:
        /*0018*/ 	.byte	0x04, 0x17
        /*001a*/ 	.short	(.L_11 - .L_10)
.L_10:
        /*001c*/ 	.word	0x00000000
        /*0020*/ 	.short	0x000c
        /*0022*/ 	.short	0x0040
        /*0024*/ 	.byte	0x00, 0xf4, 0x21, 0x00


	//----- nvinfo : EIATTR_KPARAM_INFO
	.align		4
.L_11:
        /*0028*/ 	.byte	0x04, 0x17
        /*002a*/ 	.short	(.L_13 - .L_12)
.L_12:
        /*002c*/ 	.word	0x00000000
        /*0030*/ 	.short	0x000b
        /*0032*/ 	.short	0x0038
        /*0034*/ 	.byte	0x00, 0xf0, 0x11, 0x00


	//----- nvinfo : EIATTR_KPARAM_INFO
	.align		4
.L_13:
        /*0038*/ 	.byte	0x04, 0x17
        /*003a*/ 	.short	(.L_15 - .L_14)
.L_14:
        /*003c*/ 	.word	0x00000000
        /*0040*/ 	.short	0x000a
        /*0042*/ 	.short	0x0034
        /*0044*/ 	.byte	0x00, 0xf0, 0x11, 0x00


	//----- nvinfo : EIATTR_KPARAM_INFO
	.align		4
.L_15:
        /*0048*/ 	.byte	0x04, 0x17
        /*004a*/ 	.short	(.L_17 - .L_16)
.L_16:
        /*004c*/ 	.word	0x00000000
        /*0050*/ 	.short	0x0009
        /*0052*/ 	.short	0x0030
        /*0054*/ 	.byte	0x00, 0xf0, 0x11, 0x00


	//----- nvinfo : EIATTR_KPARAM_INFO
	.align		4
.L_17:
        /*0058*/ 	.byte	0x04, 0x17
        /*005a*/ 	.short	(.L_19 - .L_18)
.L_18:
        /*005c*/ 	.word	0x00000000
        /*0060*/ 	.short	0x0008
        /*0062*/ 	.short	0x002c
        /*0064*/ 	.byte	0x00, 0xf0, 0x11, 0x00


	//----- nvinfo : EIATTR_KPARAM_INFO
	.align		4
.L_19:
        /*0068*/ 	.byte	0x04, 0x17
        /*006a*/ 	.short	(.L_21 - .L_20)
.L_20:
        /*006c*/ 	.word	0x00000000
        /*0070*/ 	.short	0x0007
        /*0072*/ 	.short	0x0028
        /*0074*/ 	.byte	0x00, 0xf0, 0x11, 0x00


	//----- nvinfo : EIATTR_KPARAM_INFO
	.align		4
.L_21:
        /*0078*/ 	.byte	0x04, 0x17
        /*007a*/ 	.short	(.L_23 - .L_22)
.L_22:
        /*007c*/ 	.word	0x00000000
        /*0080*/ 	.short	0x0006
        /*0082*/ 	.short	0x0024
        /*0084*/ 	.byte	0x00, 0xf0, 0x11, 0x00


	//----- nvinfo : EIATTR_KPARAM_INFO
	.align		4
.L_23:
        /*0088*/ 	.byte	0x04, 0x17
        /*008a*/ 	.short	(.L_25 - .L_24)
.L_24:
        /*008c*/ 	.word	0x00000000
        /*0090*/ 	.short	0x0005
        /*0092*/ 	.short	0x0020
        /*0094*/ 	.byte	0x00, 0xf0, 0x11, 0x00


	//----- nvinfo : EIATTR_KPARAM_INFO
	.align		4
.L_25:
        /*0098*/ 	.byte	0x04, 0x17
        /*009a*/ 	.short	(.L_27 - .L_26)
.L_26:
        /*009c*/ 	.word	0x00000000
        /*00a0*/ 	.short	0x0004
        /*00a2*/ 	.short	0x001c
        /*00a4*/ 	.byte	0x00, 0xf0, 0x11, 0x00


	//----- nvinfo : EIATTR_KPARAM_INFO
	.align		4
.L_27:
        /*00a8*/ 	.byte	0x04, 0x17
        /*00aa*/ 	.short	(.L_29 - .L_28)
.L_28:
        /*00ac*/ 	.word	0x00000000
        /*00b0*/ 	.short	0x0003
        /*00b2*/ 	.short	0x0018
        /*00b4*/ 	.byte	0x00, 0xf0, 0x11, 0x00


	//----- nvinfo : EIATTR_KPARAM_INFO
	.align		4
.L_29:
        /*00b8*/ 	.byte	0x04, 0x17
        /*00ba*/ 	.short	(.L_31 - .L_30)
.L_30:
        /*00bc*/ 	.word	0x00000000
        /*00c0*/ 	.short	0x0002
        /*00c2*/ 	.short	0x0010
        /*00c4*/ 	.byte	0x00, 0xf4, 0x21, 0x00


	//----- nvinfo : EIATTR_KPARAM_INFO
	.align		4
.L_31:
        /*00c8*/ 	.byte	0x04, 0x17
        /*00ca*/ 	.short	(.L_33 - .L_32)
.L_32:
        /*00cc*/ 	.word	0x00000000
        /*00d0*/ 	.short	0x0001
        /*00d2*/ 	.short	0x0008
        /*00d4*/ 	.byte	0x00, 0xf4, 0x21, 0x00


	//----- nvinfo : EIATTR_KPARAM_INFO
	.align		4
.L_33:
        /*00d8*/ 	.byte	0x04, 0x17
        /*00da*/ 	.short	(.L_35 - .L_34)
.L_34:
        /*00dc*/ 	.word	0x00000000
        /*00e0*/ 	.short	0x0000
        /*00e2*/ 	.short	0x0000
        /*00e4*/ 	.byte	0x00, 0xf4, 0x21, 0x00


	//----- nvinfo : EIATTR_SPARSE_MMA_MASK
	.align		4
.L_35:
        /*00e8*/ 	.byte	0x03, 0x50
        /*00ea*/ 	.short	0x0000


	//----- nvinfo : EIATTR_MAXREG_COUNT
	.align		4
        /*00ec*/ 	.byte	0x03, 0x1b
        /*00ee*/ 	.short	0x0080


	//----- nvinfo : EIATTR_NUM_BARRIERS
	.align		4
        /*00f0*/ 	.byte	0x02, 0x4c
        /*00f2*/ 	.byte	0x01
	.zero		1


	//----- nvinfo : EIATTR_ANNOTATIONS
	.align		4
        /*00f4*/ 	.byte	0x04, 0x55
        /*00f6*/ 	.short	(.L_37 - .L_36)


	//   ....[0]....
.L_36:
        /*00f8*/ 	.word	0x00000001
        /*00fc*/ 	.byte	0x40, 0x06, 0x00, 0x00, 0x01, 0x00, 0x00, 0x00, 0x50, 0x06, 0x00, 0x00, 0x01, 0x00, 0x00, 0x00
        /* <DEDUP_REMOVED lines=136> */
        /*098c*/ 	.byte	0xc0, 0x72, 0x00, 0x00


	//----- nvinfo : EIATTR_VRC_CTA_INIT_COUNT
	.align		4
.L_37:
        /*0990*/ 	.byte	0x02, 0x4a
	.zero		1
	.zero		1


	//----- nvinfo : EIATTR_EXIT_INSTR_OFFSETS
	.align		4
        /*0994*/ 	.byte	0x04, 0x1c
        /*0996*/ 	.short	(.L_39 - .L_38)


	//   ....[0]....
.L_38:
        /*0998*/ 	.word	0x00007e30


	//   ....[1]....
        /*099c*/ 	.word	0x00007e50


	//----- nvinfo : EIATTR_REQNTID
	.align		4
.L_39:
        /*09a0*/ 	.byte	0x04, 0x10
        /*09a2*/ 	.short	(.L_41 - .L_40)
.L_40:
        /*09a4*/ 	.word	0x00000200
        /*09a8*/ 	.word	0x00000001
        /*09ac*/ 	.word	0x00000001


	//----- nvinfo : EIATTR_CBANK_PARAM_SIZE
	.align		4
.L_41:
        /*09b0*/ 	.byte	0x03, 0x19
        /*09b2*/ 	.short	0x0050


	//----- nvinfo : EIATTR_PARAM_CBANK
	.align		4
        /*09b4*/ 	.byte	0x04, 0x0a
        /*09b6*/ 	.short	(.L_43 - .L_42)
	.align		4
.L_42:
        /*09b8*/ 	.word	index@(.nv.constant0.matmul_kernel)
        /*09bc*/ 	.short	0x0380
        /*09be*/ 	.short	0x0050


	//----- nvinfo : EIATTR_SW_WAR
	.align		4
.L_43:
        /*09c0*/ 	.byte	0x04, 0x36
        /*09c2*/ 	.short	(.L_45 - .L_44)
.L_44:
        /*09c4*/ 	.word	0x00000008
.L_45:


//--------------------- .nv.compat                --------------------------
	.section	.nv.compat,"",@"SHT_CUDA_COMPAT_INFO"
	.align	4
        /*0000*/ 	.byte	0x02, 0x02, 0x02, 0x00, 0x02, 0x05, 0x05, 0x00, 0x02, 0x03, 0x00, 0x00, 0x02, 0x06, 0x01, 0x00


//--------------------- .nv.callgraph             --------------------------
	.section	.nv.callgraph,"",@"SHT_CUDA_CALLGRAPH"
	.align	4
	.sectionentsize	8
	.align		4
        /*0000*/ 	.word	0x00000000
	.align		4
        /*0004*/ 	.word	0xffffffff
	.align		4
        /*0008*/ 	.word	0x00000000
	.align		4
        /*000c*/ 	.word	0xfffffffe
	.align		4
        /*0010*/ 	.word	0x00000000
	.align		4
        /*0014*/ 	.word	0xfffffffd
	.align		4
        /*0018*/ 	.word	0x00000000
	.align		4
        /*001c*/ 	.word	0xfffffffc


//--------------------- .text.matmul_kernel       --------------------------
	.section	.text.matmul_kernel,"ax",@progbits
	.align	128
        .global         matmul_kernel
        .type           matmul_kernel,@function
        .size           matmul_kernel,(.L_x_4 - matmul_kernel)
        .other          matmul_kernel,@"STO_CUDA_ENTRY STV_DEFAULT"
matmul_kernel:
.text.matmul_kernel:
[----:B------:R-:W0:Y:S08]  /*0000*/  LDC R1, c[0x0][0x37c] ;  /* 0x0000df00ff017b82 */ /* 0x000e300000000800 */
[----:B------:R-:W1:Y:S01]  /*0010*/  LDC.64 R10, c[0x0][0x398] ;  /* 0x0000e600ff0a7b82 */ /* 0x000e620000000a00 */
[----:B------:R-:W2:Y:S01]  /*0020*/  S2R R5, SR_CTAID.X ;  /* 0x0000000000057919 */ /* 0x000ea20000002500 */
[----:B------:R-:W3:Y:S01]  /*0030*/  LDCU UR5, c[0x0][0x3a0] ;  /* 0x00007400ff0577ac */ /* 0x000ee20008000800 */
[----:B0-----:R-:W-:Y:S01]  /*0040*/  VIADD R1, R1, 0xfffffde8 ;  /* 0xfffffde801017836 */ /* 0x001fe20000000000 */
[----:B------:R-:W0:Y:S01]  /*0050*/  S2R R14, SR_TID.X ;  /* 0x00000000000e7919 */ /* 0x000e220000002100 */
[----:B------:R-:W-:Y:S01]  /*0060*/  UMOV UR4, 0x400 ;  /* 0x0000040000047882 */ /* 0x000fe20000000000 */
[----:B------:R-:W4:Y:S02]  /*0070*/  LDCU.64 UR12, c[0x0][0x358] ;  /* 0x00006b00ff0c77ac */ /* 0x000f240008000a00 */
[----:B------:R-:W5:Y:S01]  /*0080*/  S2UR UR6, SR_CgaCtaId ;  /* 0x00000000000679c3 */ /* 0x000f620000008800 */
[----:B------:R-:W0:Y:S01]  /*0090*/  LDCU UR7, c[0x0][0x3a0] ;  /* 0x00007400ff0777ac */ /* 0x000e220008000800 */
[----:B---3--:R-:W-:Y:S01]  /*00a0*/  UIADD3 UR5, UPT, UPT, UR5, 0x7f, URZ ;  /* 0x0000007f05057890 */ /* 0x008fe2000fffe0ff */
[----:B-1----:R-:W-:-:S03]  /*00b0*/  VIADD R0, R11, 0x7f ;  /* 0x0000007f0b007836 */ /* 0x002fc60000000000 */
[----:B------:R-:W-:Y:S02]  /*00c0*/  UISETP.GT.AND UP0, UPT, UR5, 0x7f, UPT ;  /* 0x0000007f0500788c */ /* 0x000fe4000bf04270 */
[----:B------:R-:W-:Y:S01]  /*00d0*/  SHF.R.S32.HI R3, RZ, 0x1f, R0 ;  /* 0x0000001fff037819 */ /* 0x000fe20000011400 */
[----:B-----5:R-:W-:-:S03]  /*00e0*/  ULEA UR4, UR6, UR4, 0x18 ;  /* 0x0000000406047291 */ /* 0x020fc6000f8ec0ff */
[----:B------:R-:W-:Y:S02]  /*00f0*/  LEA.HI R3, R3, R0, RZ, 0x7 ;  /* 0x0000000003037211 */ /* 0x000fe400078f38ff */
[----:B--2---:R-:W-:Y:S02]  /*0100*/  IABS R8, R5 ;  /* 0x0000000500087213 */ /* 0x004fe40000000000 */
[----:B------:R-:W-:Y:S02]  /*0110*/  SHF.R.S32.HI R3, RZ, 0x7, R3 ;  /* 0x00000007ff037819 */ /* 0x000fe40000011403 */
[----:B0-----:R-:W-:Y:S02]  /*0120*/  SHF.R.U32.HI R23, RZ, 0x6, R14 ;  /* 0x00000006ff177819 */ /* 0x001fe4000001160e */
[----:B------:R-:W-:Y:S01]  /*0130*/  LOP3.LUT R31, R14, 0x180, RZ, 0xc0, !PT ;  /* 0x000001800e1f7812 */ /* 0x000fe200078ec0ff */
[----:B------:R-:W-:Y:S01]  /*0140*/  IMAD.SHL.U32 R4, R3, 0x8, RZ ;  /* 0x0000000803047824 */ /* 0x000fe200078e00ff */
[----:B------:R-:W-:-:S02]  /*0150*/  SGXT.U32 R23, R23, 0x3 ;  /* 0x000000031717781a */ /* 0x000fc40000000000 */
[C---:B------:R-:W-:Y:S02]  /*0160*/  LEA.HI R61, R14.reuse, 0x28, RZ, 0x1a ;  /* 0x000000280e3d7811 */ /* 0x040fe400078fd0ff */
[-C--:B------:R-:W-:Y:S02]  /*0170*/  IABS R7, R4.reuse ;  /* 0x0000000400077213 */ /* 0x080fe40000000000 */
[----:B------:R-:W-:Y:S02]  /*0180*/  IABS R12, R4 ;  /* 0x00000004000c7213 */ /* 0x000fe40000000000 */
[----:B------:R-:W0:Y:S01]  /*0190*/  I2F.RP R0, R7 ;  /* 0x0000000700007306 */ /* 0x000e220000209400 */
[C---:B------:R-:W-:Y:S02]  /*01a0*/  LEA.HI R60, R14.reuse, 0x38, RZ, 0x1a ;  /* 0x000000380e3c7811 */ /* 0x040fe400078fd0ff */
[C---:B------:R-:W-:Y:S02]  /*01b0*/  LEA.HI R59, R14.reuse, 0x48, RZ, 0x1a ;  /* 0x000000480e3b7811 */ /* 0x040fe400078fd0ff */
[----:B------:R-:W-:-:S02]  /*01c0*/  LEA.HI R58, R14, 0x58, RZ, 0x1a ;  /* 0x000000580e3a7811 */ /* 0x000fc400078fd0ff */
[C---:B------:R-:W-:Y:S02]  /*01d0*/  LEA.HI R28, R14.reuse, 0x68, RZ, 0x1a ;  /* 0x000000680e1c7811 */ /* 0x040fe400078fd0ff */
[----:B------:R-:W-:Y:S02]  /*01e0*/  LEA.HI R29, R14, 0x78, RZ, 0x1a ;  /* 0x000000780e1d7811 */ /* 0x000fe400078fd0ff */
[C---:B------:R-:W-:Y:S02]  /*01f0*/  LOP3.LUT R20, R23.reuse, 0x50, RZ, 0xfc, !PT ;  /* 0x0000005017147812 */ /* 0x040fe400078efcff */
[C---:B------:R-:W-:Y:S01]  /*0200*/  LOP3.LUT R21, R23.reuse, 0x60, RZ, 0xfc, !PT ;  /* 0x0000006017157812 */ /* 0x040fe200078efcff */
[----:B0-----:R-:W0:Y:S01]  /*0210*/  MUFU.RCP R0, R0 ;  /* 0x0000000000007308 */ /* 0x001e220000001000 */
[----:B------:R-:W-:Y:S01]  /*0220*/  LOP3.LUT R22, R23, 0x70, RZ, 0xfc, !PT ;  /* 0x0000007017167812 */ /* 0x000fe200078efcff */
[----:B0-----:R-:W-:Y:S02]  /*0230*/  VIADD R2, R0, 0xffffffe ;  /* 0x0ffffffe00027836 */ /* 0x001fe40000000000 */
[----:B------:R-:W-:-:S04]  /*0240*/  IMAD.MOV R0, RZ, RZ, -R12 ;  /* 0x000000ffff007224 */ /* 0x000fc800078e0a0c */
[----:B------:R0:W1:Y:S02]  /*0250*/  F2I.FTZ.U32.TRUNC.NTZ R3, R2 ;  /* 0x0000000200037305 */ /* 0x000064000021f000 */
[----:B0-----:R-:W-:Y:S02]  /*0260*/  IMAD.MOV.U32 R2, RZ, RZ, RZ ;  /* 0x000000ffff027224 */ /* 0x001fe400078e00ff */
[----:B-1----:R-:W-:-:S04]  /*0270*/  IMAD.MOV R6, RZ, RZ, -R3 ;  /* 0x000000ffff067224 */ /* 0x002fc800078e0a03 */
[----:B------:R-:W-:Y:S02]  /*0280*/  IMAD R9, R6, R7, RZ ;  /* 0x0000000706097224 */ /* 0x000fe400078e02ff */
[----:B------:R-:W-:Y:S02]  /*0290*/  IMAD.MOV.U32 R6, RZ, RZ, R8 ;  /* 0x000000ffff067224 */ /* 0x000fe400078e0008 */
[----:B------:R-:W-:-:S06]  /*02a0*/  IMAD.HI.U32 R3, R3, R9, R2 ;  /* 0x0000000903037227 */ /* 0x000fcc00078e0002 */
[----:B------:R-:W-:-:S04]  /*02b0*/  IMAD.HI.U32 R3, R3, R6, RZ ;  /* 0x0000000603037227 */ /* 0x000fc800078e00ff */
[----:B------:R-:W-:-:S05]  /*02c0*/  IMAD R0, R3, R0, R6 ;  /* 0x0000000003007224 */ /* 0x000fca00078e0206 */
[----:B------:R-:W-:-:S13]  /*02d0*/  ISETP.GT.U32.AND P1, PT, R7, R0, PT ;  /* 0x000000000700720c */ /* 0x000fda0003f24070 */
[----:B------:R-:W-:Y:S02]  /*02e0*/  @!P1 IMAD.IADD R0, R0, 0x1, -R7 ;  /* 0x0000000100009824 */ /* 0x000fe400078e0a07 */
[----:B------:R-:W-:Y:S01]  /*02f0*/  @!P1 VIADD R3, R3, 0x1 ;  /* 0x0000000103039836 */ /* 0x000fe20000000000 */
[----:B------:R-:W-:Y:S02]  /*0300*/  ISETP.NE.AND P1, PT, R4, RZ, PT ;  /* 0x000000ff0400720c */ /* 0x000fe40003f25270 */
[----:B------:R-:W-:Y:S02]  /*0310*/  ISETP.GE.U32.AND P0, PT, R0, R7, PT ;  /* 0x000000070000720c */ /* 0x000fe40003f06070 */
[----:B------:R-:W-:-:S04]  /*0320*/  LOP3.LUT R0, R5, R4, RZ, 0x3c, !PT ;  /* 0x0000000405007212 */ /* 0x000fc800078e3cff */
[----:B------:R-:W-:Y:S01]  /*0330*/  ISETP.GE.AND P2, PT, R0, RZ, PT ;  /* 0x000000ff0000720c */ /* 0x000fe20003f46270 */
[----:B------:R-:W-:-:S06]  /*0340*/  VIADD R0, R10, 0x3f ;  /* 0x0000003f0a007836 */ /* 0x000fcc0000000000 */
[----:B------:R-:W-:-:S04]  /*0350*/  @P0 VIADD R3, R3, 0x1 ;  /* 0x0000000103030836 */ /* 0x000fc80000000000 */
[----:B------:R-:W-:Y:S01]  /*0360*/  IMAD.MOV.U32 R2, RZ, RZ, R3 ;  /* 0x000000ffff027224 */ /* 0x000fe200078e0003 */
[----:B------:R-:W-:-:S03]  /*0370*/  SHF.R.S32.HI R3, RZ, 0x1f, R0 ;  /* 0x0000001fff037819 */ /* 0x000fc60000011400 */
[----:B------:R-:W-:Y:S01]  /*0380*/  @!P2 IMAD.MOV R2, RZ, RZ, -R2 ;  /* 0x000000ffff02a224 */ /* 0x000fe200078e0a02 */
[----:B------:R-:W-:Y:S02]  /*0390*/  @!P1 LOP3.LUT R2, RZ, R4, RZ, 0x33, !PT ;  /* 0x00000004ff029212 */ /* 0x000fe400078e33ff */
[----:B------:R-:W-:-:S03]  /*03a0*/  LEA.HI R3, R3, R0, RZ, 0x6 ;  /* 0x0000000003037211 */ /* 0x000fc600078f30ff */
[----:B------:R-:W-:Y:S02]  /*03b0*/  IMAD.SHL.U32 R6, R2, 0x8, RZ ;  /* 0x0000000802067824 */ /* 0x000fe400078e00ff */
[----:B------:R-:W-:-:S03]  /*03c0*/  IMAD.MOV R2, RZ, RZ, -R2 ;  /* 0x000000ffff027224 */ /* 0x000fc600078e0a02 */
[----:B------:R-:W-:Y:S01]  /*03d0*/  LEA.HI.SX32 R3, R3, -R6, 0x1a ;  /* 0x8000000603037211 */ /* 0x000fe200078fd2ff */
[----:B------:R-:W-:-:S03]  /*03e0*/  IMAD R4, R4, R2, R5 ;  /* 0x0000000204047224 */ /* 0x000fc600078e0205 */
[----:B------:R-:W-:Y:S02]  /*03f0*/  VIMNMX R13, PT, PT, R3, 0x8, PT ;  /* 0x00000008030d7848 */ /* 0x000fe40003fe0100 */
[----:B------:R-:W-:Y:S02]  /*0400*/  IABS R9, R4 ;  /* 0x0000000400097213 */ /* 0x000fe40000000000 */
[----:B------:R-:W-:-:S04]  /*0410*/  IABS R7, R13 ;  /* 0x0000000d00077213 */ /* 0x000fc80000000000 */
[----:B------:R-:W0:Y:S08]  /*0420*/  I2F.RP R0, R7 ;  /* 0x0000000700007306 */ /* 0x000e300000209400 */
[----:B0-----:R-:W0:Y:S02]  /*0430*/  MUFU.RCP R0, R0 ;  /* 0x0000000000007308 */ /* 0x001e240000001000 */
[----:B0-----:R-:W-:-:S06]  /*0440*/  VIADD R3, R0, 0xffffffe ;  /* 0x0ffffffe00037836 */ /* 0x001fcc0000000000 */
[----:B------:R-:W0:Y:S02]  /*0450*/  F2I.FTZ.U32.TRUNC.NTZ R3, R3 ;  /* 0x0000000300037305 */ /* 0x000e24000021f000 */
[----:B0-----:R-:W-:-:S04]  /*0460*/  IMAD.MOV R8, RZ, RZ, -R3 ;  /* 0x000000ffff087224 */ /* 0x001fc800078e0a03 */
[----:B------:R-:W-:Y:S01]  /*0470*/  IMAD.MOV.U32 R2, RZ, RZ, R8 ;  /* 0x000000ffff027224 */ /* 0x000fe200078e0008 */
[----:B------:R-:W-:-:S03]  /*0480*/  IABS R8, R13 ;  /* 0x0000000d00087213 */ /* 0x000fc60000000000 */
[----:B------:R-:W-:Y:S02]  /*0490*/  IMAD R5, R2, R7, RZ ;  /* 0x0000000702057224 */ /* 0x000fe400078e02ff */
[----:B------:R-:W-:Y:S02]  /*04a0*/  IMAD.MOV.U32 R2, RZ, RZ, RZ ;  /* 0x000000ffff027224 */ /* 0x000fe400078e00ff */
[----:B------:R-:W-:Y:S02]  /*04b0*/  IMAD.MOV R0, RZ, RZ, -R8 ;  /* 0x000000ffff007224 */ /* 0x000fe400078e0a08 */
[----:B------:R-:W-:Y:S01]  /*04c0*/  IMAD.HI.U32 R2, R3, R5, R2 ;  /* 0x0000000503027227 */ /* 0x000fe200078e0002 */
[----:B------:R-:W-:Y:S02]  /*04d0*/  LOP3.LUT R3, R14, 0x3f, RZ, 0xc0, !PT ;  /* 0x0000003f0e037812 */ /* 0x000fe400078ec0ff */
[----:B------:R-:W-:-:S03]  /*04e0*/  LOP3.LUT R5, R23, 0x20, RZ, 0xfc, !PT ;  /* 0x0000002017057812 */ /* 0x000fc600078efcff */
[----:B------:R-:W-:-:S04]  /*04f0*/  IMAD.HI.U32 R2, R2, R9, RZ ;  /* 0x0000000902027227 */ /* 0x000fc800078e00ff */
[----:B------:R-:W-:-:S05]  /*0500*/  IMAD R0, R2, R0, R9 ;  /* 0x0000000002007224 */ /* 0x000fca00078e0209 */
[----:B------:R-:W-:-:S13]  /*0510*/  ISETP.GT.U32.AND P1, PT, R7, R0, PT ;  /* 0x000000000700720c */ /* 0x000fda0003f24070 */
[----:B------:R-:W-:Y:S02]  /*0520*/  @!P1 IMAD.IADD R0, R0, 0x1, -R7 ;  /* 0x0000000100009824 */ /* 0x000fe400078e0a07 */
[----:B------:R-:W-:Y:S01]  /*0530*/  @!P1 VIADD R2, R2, 0x1 ;  /* 0x0000000102029836 */ /* 0x000fe20000000000 */
[----:B------:R-:W-:Y:S02]  /*0540*/  ISETP.NE.AND P1, PT, R13, RZ, PT ;  /* 0x000000ff0d00720c */ /* 0x000fe40003f25270 */
[----:B------:R-:W-:Y:S02]  /*0550*/  ISETP.GE.U32.AND P0, PT, R0, R7, PT ;  /* 0x000000070000720c */ /* 0x000fe40003f06070 */
[----:B------:R-:W-:Y:S02]  /*0560*/  LOP3.LUT R0, R4, R13, RZ, 0x3c, !PT ;  /* 0x0000000d04007212 */ /* 0x000fe400078e3cff */
[----:B------:R-:W-:Y:S02]  /*0570*/  LOP3.LUT R7, R23, 0x40, RZ, 0xfc, !PT ;  /* 0x0000004017077812 */ /* 0x000fe400078efcff */
[----:B------:R-:W-:-:S07]  /*0580*/  ISETP.GE.AND P2, PT, R0, RZ, PT ;  /* 0x000000ff0000720c */ /* 0x000fce0003f46270 */
[----:B------:R-:W-:-:S04]  /*0590*/  @P0 VIADD R2, R2, 0x1 ;  /* 0x0000000102020836 */ /* 0x000fc80000000000 */
[----:B------:R-:W-:-:S04]  /*05a0*/  IMAD.MOV.U32 R0, RZ, RZ, R2 ;  /* 0x000000ffff007224 */ /* 0x000fc800078e0002 */
[----:B------:R-:W-:Y:S01]  /*05b0*/  @!P2 IMAD.MOV R0, RZ, RZ, -R0 ;  /* 0x000000ffff00a224 */ /* 0x000fe200078e0a00 */
[----:B------:R-:W-:-:S05]  /*05c0*/  @!P1 LOP3.LUT R0, RZ, R13, RZ, 0x33, !PT ;  /* 0x0000000dff009212 */ /* 0x000fca00078e33ff */
[----:B------:R-:W-:Y:S02]  /*05d0*/  IMAD.MOV R2, RZ, RZ, -R0 ;  /* 0x000000ffff027224 */ /* 0x000fe400078e0a00 */
[----:B------:R-:W-:Y:S02]  /*05e0*/  IMAD.SHL.U32 R32, R0, 0x80, RZ ;  /* 0x0000008000207824 */ /* 0x000fe400078e00ff */
[----:B------:R-:W-:-:S04]  /*05f0*/  IMAD R2, R13, R2, R4 ;  /* 0x000000020d027224 */ /* 0x000fc800078e0204 */
[----:B------:R-:W-:Y:S01]  /*0600*/  IMAD.IADD R2, R6, 0x1, R2 ;  /* 0x0000000106027824 */ /* 0x000fe200078e0202 */
[----:B------:R-:W-:-:S03]  /*0610*/  LOP3.LUT R6, R23, 0x30, RZ, 0xfc, !PT ;  /* 0x0000003017067812 */ /* 0x000fc600078efcff */
[----:B------:R-:W-:Y:S01]  /*0620*/  IMAD R30, R2, 0x40, R3 ;  /* 0x00000040021e7824 */ /* 0x000fe200078e0203 */
[----:B------:R-:W-:-:S04]  /*0630*/  LOP3.LUT R2, R23, 0x10, RZ, 0xfc, !PT ;  /* 0x0000001017027812 */ /* 0x000fc800078efcff */
[----:B------:R0:W-:Y:S04]  /*0640*/  STL [R1+0x1b4], R30 ;  /* 0x0001b41e01007387 */ /* 0x0001e80000100800 */
[----:B------:R0:W-:Y:S01]  /*0650*/  STL [R1+0x1b0], R32 ;  /* 0x0001b02001007387 */ /* 0x0001e20000100800 */
[----:B----4-:R-:W-:Y:S05]  /*0660*/  BRA.U UP0, `(.L_x_0) ;  /* 0x0000000100347547 */ /* 0x010fea000b800000 */
[----:B------:R-:W-:Y:S01]  /*0670*/  IMAD.SHL.U32 R2, R14, 0x20, RZ ;  /* 0x000000200e027824 */ /* 0x000fe200078e00ff */
[----:B------:R-:W-:Y:S02]  /*0680*/  SHF.R.U32.HI R0, RZ, 0x4, R14 ;  /* 0x00000004ff007819 */ /* 0x000fe4000001160e */
[----:B------:R-:W-:Y:S02]  /*0690*/  CS2R R24, SRZ ;  /* 0x0000000000187805 */ /* 0x000fe4000001ff00 */
[----:B------:R-:W-:Y:S02]  /*06a0*/  CS2R R26, SRZ ;  /* 0x00000000001a7805 */ /* 0x000fe4000001ff00 */
[----:B------:R-:W-:Y:S01]  /*06b0*/  CS2R R8, SRZ ;  /* 0x0000000000087805 */ /* 0x000fe2000001ff00 */
[----:B------:R1:W-:Y:S01]  /*06c0*/  STL [R1+0x1b8], R2 ;  /* 0x0001b80201007387 */ /* 0x0003e20000100800 */
[----:B------:R-:W-:Y:S02]  /*06d0*/  CS2R R10, SRZ ;  /* 0x00000000000a7805 */ /* 0x000fe4000001ff00 */
[----:B------:R-:W-:-:S02]  /*06e0*/  CS2R R12, SRZ ;  /* 0x00000000000c7805 */ /* 0x000fc4000001ff00 */
[----:B------:R-:W-:Y:S01]  /*06f0*/  CS2R R14, SRZ ;  /* 0x00000000000e7805 */ /* 0x000fe2000001ff00 */
[----:B------:R1:W-:Y:S01]  /*0700*/  STL [R1+0x1bc], R0 ;  /* 0x0001bc0001007387 */ /* 0x0003e20000100800 */
[----:B------:R-:W-:Y:S02]  /*0710*/  CS2R R16, SRZ ;  /* 0x0000000000107805 */ /* 0x000fe4000001ff00 */
[----:B------:R-:W-:Y:S01]  /*0720*/  CS2R R18, SRZ ;  /* 0x0000000000127805 */ /* 0x000fe2000001ff00 */
[----:B------:R-:W-:Y:S06]  /*0730*/  BRA `(.L_x_1) ;  /* 0x0000006800a47947 */ /* 0x000fec0003800000 */
.L_x_0:
[----:B------:R-:W-:Y:S01]  /*0740*/  IABS R3, R10 ;  /* 0x0000000a00037213 */ /* 0x000fe20000000000 */
[----:B------:R-:W1:Y:S01]  /*0750*/  LDCU UR6, c[0x0][0x3b0] ;  /* 0x00007600ff0677ac */ /* 0x000e620008000800 */
[----:B------:R-:W-:Y:S02]  /*0760*/  IABS R0, R11 ;  /* 0x0000000b00007213 */ /* 0x000fe40000000000 */
[----:B------:R-:W2:Y:S01]  /*0770*/  I2F.RP R9, R3 ;  /* 0x0000000300097306 */ /* 0x000ea20000209400 */
[----:B------:R-:W-:Y:S01]  /*0780*/  LEA.HI R40, R31, R32, RZ, 0x19 ;  /* 0x000000201f287211 */ /* 0x000fe200078fc8ff */
[----:B------:R-:W3:Y:S01]  /*0790*/  LDCU.128 UR8, c[0x0][0x380] ;  /* 0x00007000ff0877ac */ /* 0x000ee20008000c00 */
[----:B------:R-:W-:Y:S02]  /*07a0*/  ISETP.GE.AND P4, PT, R30, RZ, PT ;  /* 0x000000ff1e00720c */ /* 0x000fe40003f86270 */
[----:B------:R-:W-:Y:S01]  /*07b0*/  ISETP.NE.AND P3, PT, R10, RZ, PT ;  /* 0x000000ff0a00720c */ /* 0x000fe20003f65270 */
[C---:B------:R-:W-:Y:S01]  /*07c0*/  VIADD R19, R40.reuse, 0x50 ;  /* 0x0000005028137836 */ /* 0x040fe20000000000 */
[----:B------:R-:W4:Y:S01]  /*07d0*/  LDCU UR72, c[0x0][0x3a8] ;  /* 0x00007500ff4877ac */ /* 0x000f220008000800 */
[----:B------:R-:W5:Y:S01]  /*07e0*/  I2F.RP R4, R0 ;  /* 0x0000000000047306 */ /* 0x000f620000209400 */
[----:B------:R-:W-:-:S02]  /*07f0*/  VIADD R36, R40, 0x3c ;  /* 0x0000003c28247836 */ /* 0x000fc40000000000 */
[----:B------:R-:W-:Y:S01]  /*0800*/  IABS R17, R19 ;  /* 0x0000001300117213 */ /* 0x000fe20000000000 */
[C---:B------:R-:W-:Y:S01]  /*0810*/  VIADD R42, R40.reuse, 0x20 ;  /* 0x00000020282a7836 */ /* 0x040fe20000000000 */
[----:B------:R-:W0:Y:S01]  /*0820*/  LDCU UR44, c[0x0][0x3a4] ;  /* 0x00007480ff2c77ac */ /* 0x000e220008000800 */
[----:B------:R-:W-:Y:S01]  /*0830*/  IABS R35, R36 ;  /* 0x0000002400237213 */ /* 0x000fe20000000000 */
[C---:B------:R-:W-:Y:S01]  /*0840*/  VIADD R54, R40.reuse, 0x24 ;  /* 0x0000002428367836 */ /* 0x040fe20000000000 */
[----:B--2---:R-:W2:Y:S01]  /*0850*/  MUFU.RCP R9, R9 ;  /* 0x0000000900097308 */ /* 0x004ea20000001000 */
[----:B------:R-:W-:Y:S01]  /*0860*/  IABS R43, R42 ;  /* 0x0000002a002b7213 */ /* 0x000fe20000000000 */
[C---:B------:R-:W-:Y:S01]  /*0870*/  VIADD R48, R40.reuse, 0x18 ;  /* 0x0000001828307836 */ /* 0x040fe20000000000 */
[----:B------:R-:W0:Y:S01]  /*0880*/  LDCU UR71, c[0x0][0x3ac] ;  /* 0x00007580ff4777ac */ /* 0x000e220008000800 */
[C---:B------:R-:W-:Y:S02]  /*0890*/  VIADD R53, R40.reuse, 0x1c ;  /* 0x0000001c28357836 */ /* 0x040fe40000000000 */
[C---:B------:R-:W-:Y:S01]  /*08a0*/  VIADD R52, R40.reuse, 0x14 ;  /* 0x0000001428347836 */ /* 0x040fe20000000000 */
[----:B------:R-:W-:Y:S01]  /*08b0*/  IABS R45, R48 ;  /* 0x00000030002d7213 */ /* 0x000fe20000000000 */
[----:B-----5:R-:W5:Y:S01]  /*08c0*/  MUFU.RCP R4, R4 ;  /* 0x0000000400047308 */ /* 0x020f620000001000 */
[----:B------:R-:W-:Y:S01]  /*08d0*/  IABS R47, R53 ;  /* 0x00000035002f7213 */ /* 0x000fe20000000000 */
[----:B------:R-:W-:-:S02]  /*08e0*/  VIADD R50, R40, 0xc ;  /* 0x0000000c28327836 */ /* 0x000fc40000000000 */
[C---:B------:R-:W-:Y:S02]  /*08f0*/  VIADD R49, R40.reuse, 0x8 ;  /* 0x0000000828317836 */ /* 0x040fe40000000000 */
[----:B------:R-:W-:Y:S02]  /*0900*/  VIADD R51, R40, 0x10 ;  /* 0x0000001028337836 */ /* 0x000fe40000000000 */
[----:B----4-:R-:W-:Y:S02]  /*0910*/  IMAD R6, R6, UR72, RZ ;  /* 0x0000004806067c24 */ /* 0x010fe4000f8e02ff */
[----:B--2---:R-:W-:Y:S02]  /*0920*/  VIADD R12, R9, 0xffffffe ;  /* 0x0ffffffe090c7836 */ /* 0x004fe40000000000 */
[----:B------:R-:W-:Y:S02]  /*0930*/  IMAD R7, R7, UR72, RZ ;  /* 0x0000004807077c24 */ /* 0x000fe4000f8e02ff */
[----:B------:R2:W4:Y:S01]  /*0940*/  F2I.FTZ.U32.TRUNC.NTZ R13, R12 ;  /* 0x0000000c000d7305 */ /* 0x000522000021f000 */
[----:B------:R-:W-:-:S02]  /*0950*/  IMAD R5, R5, UR72, RZ ;  /* 0x0000004805057c24 */ /* 0x000fc4000f8e02ff */
[----:B-----5:R-:W-:Y:S02]  /*0960*/  VIADD R8, R4, 0xffffffe ;  /* 0x0ffffffe04087836 */ /* 0x020fe40000000000 */
[----:B------:R-:W-:Y:S02]  /*0970*/  VIADD R4, R40, 0x7c ;  /* 0x0000007c28047836 */ /* 0x000fe40000000000 */
[----:B------:R-:W-:Y:S01]  /*0980*/  IMAD R29, R29, UR72, RZ ;  /* 0x000000481d1d7c24 */ /* 0x000fe2000f8e02ff */
[----:B------:R5:W0:Y:S01]  /*0990*/  F2I.FTZ.U32.TRUNC.NTZ R9, R8 ;  /* 0x0000000800097305 */ /* 0x000a22000021f000 */
[----:B--2---:R-:W-:Y:S02]  /*09a0*/  IMAD.MOV.U32 R12, RZ, RZ, RZ ;  /* 0x000000ffff0c7224 */ /* 0x004fe400078e00ff */
[----:B------:R-:W-:Y:S02]  /*09b0*/  IMAD R29, R58, UR72, RZ ;  /* 0x000000483a1d7c24 */ /* 0x000fe4000f8e02ff */
[----:B------:R-:W-:-:S02]  /*09c0*/  IMAD R20, R20, UR72, RZ ;  /* 0x0000004814147c24 */ /* 0x000fc4000f8e02ff */
[--C-:B----4-:R-:W-:Y:S02]  /*09d0*/  IMAD.MOV R14, RZ, RZ, -R13.reuse ;  /* 0x000000ffff0e7224 */ /* 0x110fe400078e0a0d */
[----:B-----5:R-:W-:Y:S02]  /*09e0*/  IMAD.MOV.U32 R8, RZ, RZ, RZ ;  /* 0x000000ffff087224 */ /* 0x020fe400078e00ff */
[----:B------:R-:W-:Y:S01]  /*09f0*/  IMAD R15, R14, R3, RZ ;  /* 0x000000030e0f7224 */ /* 0x000fe200078e02ff */
[----:B------:R-:W-:Y:S01]  /*0a00*/  IABS R14, R30 ;  /* 0x0000001e000e7213 */ /* 0x000fe20000000000 */
[----:B------:R-:W-:Y:S02]  /*0a10*/  IMAD R2, R2, UR72, RZ ;  /* 0x0000004802027c24 */ /* 0x000fe4000f8e02ff */
[----:B------:R-:W-:-:S04]  /*0a20*/  IMAD.HI.U32 R13, R13, R15, R12 ;  /* 0x0000000f0d0d7227 */ /* 0x000fc800078e000c */
[----:B0-----:R-:W-:Y:S02]  /*0a30*/  IMAD.MOV R39, RZ, RZ, -R9 ;  /* 0x000000ffff277224 */ /* 0x001fe400078e0a09 */
[----:B------:R-:W-:-:S04]  /*0a40*/  IMAD.HI.U32 R13, R13, R14, RZ ;  /* 0x0000000e0d0d7227 */ /* 0x000fc800078e00ff */
[----:B------:R-:W-:Y:S02]  /*0a50*/  IMAD.MOV R13, RZ, RZ, -R13 ;  /* 0x000000ffff0d7224 */ /* 0x000fe400078e0a0d */
[----:B------:R-:W-:Y:S02]  /*0a60*/  IMAD R39, R39, R0, RZ ;  /* 0x0000000027277224 */ /* 0x000fe400078e02ff */
[----:B------:R-:W-:Y:S01]  /*0a70*/  IMAD R12, R3, R13, R14 ;  /* 0x0000000d030c7224 */ /* 0x000fe200078e020e */
[----:B------:R-:W-:Y:S01]  /*0a80*/  IABS R13, R4 ;  /* 0x00000004000d7213 */ /* 0x000fe20000000000 */
[----:B------:R-:W-:-:S03]  /*0a90*/  IMAD.HI.U32 R39, R9, R39, R8 ;  /* 0x0000002709277227 */ /* 0x000fc600078e0008 */
[----:B------:R-:W-:Y:S01]  /*0aa0*/  ISETP.GT.U32.AND P0, PT, R3, R12, PT ;  /* 0x0000000c0300720c */ /* 0x000fe20003f04070 */
[C---:B------:R-:W-:Y:S02]  /*0ab0*/  VIADD R14, R40.reuse, 0x78 ;  /* 0x00000078280e7836 */ /* 0x040fe40000000000 */
[----:B------:R-:W-:Y:S02]  /*0ac0*/  IMAD.MOV.U32 R9, RZ, RZ, R13 ;  /* 0x000000ffff097224 */ /* 0x000fe400078e000d */
[----:B------:R-:W-:Y:S01]  /*0ad0*/  VIADD R15, R40, 0x6c ;  /* 0x0000006c280f7836 */ /* 0x000fe20000000000 */
[----:B------:R-:W-:Y:S01]  /*0ae0*/  IABS R18, R14 ;  /* 0x0000000e00127213 */ /* 0x000fe20000000000 */
[----:B------:R-:W-:Y:S01]  /*0af0*/  IMAD.HI.U32 R8, R39, R9, RZ ;  /* 0x0000000927087227 */ /* 0x000fe200078e00ff */
[----:B------:R-:W-:Y:S02]  /*0b00*/  ISETP.GE.AND P5, PT, R14, RZ, PT ;  /* 0x000000ff0e00720c */ /* 0x000fe40003fa6270 */
[----:B------:R-:W-:Y:S01]  /*0b10*/  IABS R27, R15 ;  /* 0x0000000f001b7213 */ /* 0x000fe20000000000 */
[----:B------:R-:W-:-:S02]  /*0b20*/  IMAD.MOV R13, RZ, RZ, -R8 ;  /* 0x000000ffff0d7224 */ /* 0x000fc400078e0a08 */
[----:B------:R-:W-:-:S04]  /*0b30*/  IMAD.HI.U32 R8, R39, R18, RZ ;  /* 0x0000001227087227 */ /* 0x000fc800078e00ff */
[----:B------:R-:W-:Y:S02]  /*0b40*/  IMAD R9, R0, R13, R9 ;  /* 0x0000000d00097224 */ /* 0x000fe400078e0209 */
[----:B------:R-:W-:Y:S01]  /*0b50*/  @!P0 IMAD.IADD R12, R12, 0x1, -R3 ;  /* 0x000000010c0c8824 */ /* 0x000fe200078e0a03 */
[----:B------:R-:W-:Y:S01]  /*0b60*/  ISETP.GE.AND P0, PT, R4, RZ, PT ;  /* 0x000000ff0400720c */ /* 0x000fe20003f06270 */
[----:B------:R-:W-:Y:S01]  /*0b70*/  IMAD.MOV R13, RZ, RZ, -R8 ;  /* 0x000000ffff0d7224 */ /* 0x000fe200078e0a08 */
[----:B------:R-:W-:Y:S01]  /*0b80*/  ISETP.GT.U32.AND P2, PT, R0, R9, PT ;  /* 0x000000090000720c */ /* 0x000fe20003f44070 */
[----:B------:R-:W-:Y:S01]  /*0b90*/  VIADD R4, R40, 0x74 ;  /* 0x0000007428047836 */ /* 0x000fe20000000000 */
[----:B------:R-:W-:Y:S01]  /*0ba0*/  ISETP.GT.U32.AND P1, PT, R3, R12, PT ;  /* 0x0000000c0300720c */ /* 0x000fe20003f24070 */
[----:B------:R-:W-:Y:S02]  /*0bb0*/  IMAD R18, R0, R13, R18 ;  /* 0x0000000d00127224 */ /* 0x000fe400078e0212 */
[----:B------:R-:W-:Y:S01]  /*0bc0*/  VIADD R13, R40, 0x70 ;  /* 0x00000070280d7836 */ /* 0x000fe20000000000 */
[----:B------:R-:W-:Y:S01]  /*0bd0*/  IABS R16, R4 ;  /* 0x0000000400107213 */ /* 0x000fe20000000000 */
[----:B------:R-:W-:Y:S01]  /*0be0*/  IMAD R23, R23, UR72, RZ ;  /* 0x0000004817177c24 */ /* 0x000fe2000f8e02ff */
[----:B------:R-:W-:Y:S01]  /*0bf0*/  ISETP.GT.U32.AND P6, PT, R0, R18, PT ;  /* 0x000000120000720c */ /* 0x000fe20003fc4070 */
[----:B------:R-:W-:Y:S01]  /*0c00*/  IMAD R22, R22, UR72, RZ ;  /* 0x0000004816167c24 */ /* 0x000fe2000f8e02ff */
[----:B------:R-:W-:Y:S01]  /*0c10*/  IABS R14, R13 ;  /* 0x0000000d000e7213 */ /* 0x000fe20000000000 */
[----:B------:R-:W-:-:S02]  /*0c20*/  IMAD R21, R21, UR72, RZ ;  /* 0x0000004815157c24 */ /* 0x000fc4000f8e02ff */
[----:B------:R-:W-:Y:S02]  /*0c30*/  @!P2 IMAD.IADD R9, R9, 0x1, -R0 ;  /* 0x000000010909a824 */ /* 0x000fe400078e0a00 */
[----:B------:R-:W-:Y:S01]  /*0c40*/  @!P1 IMAD.IADD R12, R12, 0x1, -R3 ;  /* 0x000000010c0c9824 */ /* 0x000fe200078e0a03 */
[----:B------:R-:W-:Y:S01]  /*0c50*/  ISETP.GE.AND P1, PT, R4, RZ, PT ;  /* 0x000000ff0400720c */ /* 0x000fe20003f26270 */
[----:B------:R-:W-:Y:S01]  /*0c60*/  IMAD.HI.U32 R4, R39, R14, RZ ;  /* 0x0000000e27047227 */ /* 0x000fe200078e00ff */
[----:B------:R-:W-:-:S03]  /*0c70*/  ISETP.GT.U32.AND P2, PT, R0, R9, PT ;  /* 0x000000090000720c */ /* 0x000fc60003f44070 */
[----:B------:R-:W-:Y:S02]  /*0c80*/  IMAD.MOV.U32 R8, RZ, RZ, R12 ;  /* 0x000000ffff087224 */ /* 0x000fe400078e000c */
[----:B------:R-:W-:Y:S02]  /*0c90*/  @!P6 IMAD.IADD R18, R18, 0x1, -R0 ;  /* 0x000000011212e824 */ /* 0x000fe400078e0a00 */
[----:B------:R-:W-:Y:S01]  /*0ca0*/  @!P4 IMAD.MOV R8, RZ, RZ, -R8 ;  /* 0x000000ffff08c224 */ /* 0x000fe200078e0a08 */
[----:B------:R-:W-:Y:S01]  /*0cb0*/  ISETP.GE.AND P4, PT, R13, RZ, PT ;  /* 0x000000ff0d00720c */ /* 0x000fe20003f86270 */
[----:B------:R-:W-:Y:S01]  /*0cc0*/  IMAD.HI.U32 R12, R39, R27, RZ ;  /* 0x0000001b270c7227 */ /* 0x000fe200078e00ff */
[----:B------:R-:W-:Y:S02]  /*0cd0*/  ISETP.GT.U32.AND P6, PT, R0, R18, PT ;  /* 0x000000120000720c */ /* 0x000fe40003fc4070 */
[----:B------:R-:W-:Y:S01]  /*0ce0*/  @!P3 LOP3.LUT R8, RZ, R10, RZ, 0x33, !PT ;  /* 0x0000000aff08b212 */ /* 0x000fe200078e33ff */
[----:B------:R-:W-:-:S02]  /*0cf0*/  IMAD.MOV R13, RZ, RZ, -R4 ;  /* 0x000000ffff0d7224 */ /* 0x000fc400078e0a04 */
[----:B------:R-:W-:Y:S02]  /*0d00*/  IMAD.MOV R12, RZ, RZ, -R12 ;  /* 0x000000ffff0c7224 */ /* 0x000fe400078e0a0c */
[C---:B------:R-:W-:Y:S02]  /*0d10*/  IMAD R14, R0.reuse, R13, R14 ;  /* 0x0000000d000e7224 */ /* 0x040fe400078e020e */
[C---:B------:R-:W-:Y:S02]  /*0d20*/  IMAD R27, R0.reuse, R12, R27 ;  /* 0x0000000c001b7224 */ /* 0x040fe400078e021b */
[----:B------:R-:W-:Y:S01]  /*0d30*/  IMAD.HI.U32 R3, R39, R16, RZ ;  /* 0x0000001027037227 */ /* 0x000fe200078e00ff */
[----:B------:R-:W-:-:S03]  /*0d40*/  ISETP.GT.U32.AND P3, PT, R0, R14, PT ;  /* 0x0000000e0000720c */ /* 0x000fc60003f64070 */
[--C-:B------:R-:W-:Y:S01]  /*0d50*/  @!P6 IMAD.IADD R18, R18, 0x1, -R0.reuse ;  /* 0x000000011212e824 */ /* 0x100fe200078e0a00 */
[----:B------:R-:W-:Y:S01]  /*0d60*/  ISETP.GT.U32.AND P6, PT, R0, R27, PT ;  /* 0x0000001b0000720c */ /* 0x000fe20003fc4070 */
[----:B------:R-:W-:Y:S02]  /*0d70*/  VIADD R10, R40, 0x64 ;  /* 0x00000064280a7836 */ /* 0x000fe40000000000 */
[----:B------:R-:W-:Y:S02]  /*0d80*/  IMAD.MOV R3, RZ, RZ, -R3 ;  /* 0x000000ffff037224 */ /* 0x000fe400078e0a03 */
[----:B------:R-:W-:Y:S01]  /*0d90*/  @!P2 IMAD.IADD R9, R9, 0x1, -R0 ;  /* 0x000000010909a824 */ /* 0x000fe200078e0a00 */
[----:B------:R-:W-:Y:S01]  /*0da0*/  IABS R32, R10 ;  /* 0x0000000a00207213 */ /* 0x000fe20000000000 */
[----:B------:R-:W-:Y:S02]  /*0db0*/  IMAD R16, R0, R3, R16 ;  /* 0x0000000300107224 */ /* 0x000fe400078e0210 */
[----:B------:R-:W-:-:S02]  /*0dc0*/  @!P3 IMAD.IADD R14, R14, 0x1, -R0 ;  /* 0x000000010e0eb824 */ /* 0x000fc400078e0a00 */
[----:B------:R-:W-:Y:S01]  /*0dd0*/  IMAD.MOV.U32 R4, RZ, RZ, R9 ;  /* 0x000000ffff047224 */ /* 0x000fe200078e0009 */
[C---:B------:R-:W-:Y:S01]  /*0de0*/  ISETP.GT.U32.AND P2, PT, R0.reuse, R16, PT ;  /* 0x000000100000720c */ /* 0x040fe20003f44070 */
[----:B------:R-:W-:Y:S01]  /*0df0*/  @!P6 IMAD.IADD R27, R27, 0x1, -R0 ;  /* 0x000000011b1be824 */ /* 0x000fe200078e0a00 */
[----:B------:R-:W-:Y:S01]  /*0e00*/  ISETP.GT.U32.AND P6, PT, R0, R14, PT ;  /* 0x0000000e0000720c */ /* 0x000fe20003fc4070 */
[----:B------:R-:W-:-:S04]  /*0e10*/  IMAD.HI.U32 R9, R39, R32, RZ ;  /* 0x0000002027097227 */ /* 0x000fc800078e00ff */
[----:B------:R-:W-:Y:S02]  /*0e20*/  IMAD.MOV R9, RZ, RZ, -R9 ;  /* 0x000000ffff097224 */ /* 0x000fe400078e0a09 */
[----:B------:R-:W-:Y:S02]  /*0e30*/  VIADD R3, R40, 0x68 ;  /* 0x0000006828037836 */ /* 0x000fe40000000000 */
[----:B------:R-:W-:Y:S02]  /*0e40*/  IMAD R32, R0, R9, R32 ;  /* 0x0000000900207224 */ /* 0x000fe400078e0220 */
[--C-:B------:R-:W-:Y:S01]  /*0e50*/  @!P2 IMAD.IADD R16, R16, 0x1, -R0.reuse ;  /* 0x000000011010a824 */ /* 0x100fe200078e0a00 */
[----:B------:R-:W-:Y:S01]  /*0e60*/  IABS R25, R3 ;  /* 0x0000000300197213 */ /* 0x000fe20000000000 */
[----:B------:R-:W-:Y:S01]  /*0e70*/  @!P6 IMAD.IADD R14, R14, 0x1, -R0 ;  /* 0x000000010e0ee824 */ /* 0x000fe200078e0a00 */
[----:B------:R-:W-:Y:S01]  /*0e80*/  ISETP.GT.U32.AND P6, PT, R0, R32, PT ;  /* 0x000000200000720c */ /* 0x000fe20003fc4070 */
[----:B------:R-:W-:Y:S01]  /*0e90*/  VIADD R12, R40, 0x60 ;  /* 0x00000060280c7836 */ /* 0x000fe20000000000 */
[----:B------:R-:W-:Y:S01]  /*0ea0*/  ISETP.GE.AND P2, PT, R3, RZ, PT ;  /* 0x000000ff0300720c */ /* 0x000fe20003f46270 */
[----:B------:R-:W-:Y:S01]  /*0eb0*/  IMAD.HI.U32 R3, R39, R25, RZ ;  /* 0x0000001927037227 */ /* 0x000fe200078e00ff */
[----:B------:R-:W-:-:S02]  /*0ec0*/  ISETP.GT.U32.AND P3, PT, R0, R16, PT ;  /* 0x000000100000720c */ /* 0x000fc40003f64070 */
[----:B------:R-:W-:Y:S01]  /*0ed0*/  IABS R24, R12 ;  /* 0x0000000c00187213 */ /* 0x000fe20000000000 */
[----:B------:R-:W-:Y:S02]  /*0ee0*/  IMAD.MOV R3, RZ, RZ, -R3 ;  /* 0x000000ffff037224 */ /* 0x000fe400078e0a03 */
[----:B------:R-:W-:Y:S02]  /*0ef0*/  VIADD R13, R40, 0x5c ;  /* 0x0000005c280d7836 */ /* 0x000fe40000000000 */
[----:B------:R-:W-:Y:S02]  /*0f00*/  IMAD R25, R0, R3, R25 ;  /* 0x0000000300197224 */ /* 0x000fe400078e0219 */
[----:B------:R-:W-:Y:S01]  /*0f10*/  @!P6 IMAD.IADD R32, R32, 0x1, -R0 ;  /* 0x000000012020e824 */ /* 0x000fe200078e0a00 */
[----:B------:R-:W-:Y:S01]  /*0f20*/  IABS R26, R13 ;  /* 0x0000000d001a7213 */ /* 0x000fe20000000000 */
[----:B------:R-:W-:-:S03]  /*0f30*/  IMAD.HI.U32 R3, R39, R24, RZ ;  /* 0x0000001827037227 */ /* 0x000fc600078e00ff */
[----:B------:R-:W-:Y:S01]  /*0f40*/  ISETP.GT.U32.AND P6, PT, R0, R32, PT ;  /* 0x000000200000720c */ /* 0x000fe20003fc4070 */
[----:B------:R-:W-:Y:S02]  /*0f50*/  IMAD.MOV R9, RZ, RZ, -R3 ;  /* 0x000000ffff097224 */ /* 0x000fe400078e0a03 */
[----:B------:R-:W-:-:S04]  /*0f60*/  IMAD.HI.U32 R3, R39, R26, RZ ;  /* 0x0000001a27037227 */ /* 0x000fc800078e00ff */
[----:B------:R-:W-:Y:S02]  /*0f70*/  IMAD.MOV R3, RZ, RZ, -R3 ;  /* 0x000000ffff037224 */ /* 0x000fe400078e0a03 */
[----:B------:R-:W-:Y:S01]  /*0f80*/  @!P3 IMAD.IADD R16, R16, 0x1, -R0 ;  /* 0x000000011010b824 */ /* 0x000fe200078e0a00 */
[C---:B------:R-:W-:Y:S01]  /*0f90*/  ISETP.GT.U32.AND P3, PT, R0.reuse, R25, PT ;  /* 0x000000190000720c */ /* 0x040fe20003f64070 */
[----:B------:R-:W-:Y:S02]  /*0fa0*/  IMAD R26, R0, R3, R26 ;  /* 0x00000003001a7224 */ /* 0x000fe400078e021a */
[----:B------:R-:W-:Y:S01]  /*0fb0*/  @!P0 IMAD.MOV R4, RZ, RZ, -R4 ;  /* 0x000000ffff048224 */ /* 0x000fe200078e0a04 */
[----:B------:R-:W-:Y:S01]  /*0fc0*/  ISETP.GE.AND P0, PT, R15, RZ, PT ;  /* 0x000000ff0f00720c */ /* 0x000fe20003f06270 */
[----:B------:R-:W-:Y:S01]  /*0fd0*/  @!P6 IMAD.IADD R32, R32, 0x1, -R0 ;  /* 0x000000012020e824 */ /* 0x000fe200078e0a00 */
[----:B------:R-:W-:Y:S01]  /*0fe0*/  ISETP.GT.U32.AND P6, PT, R0, R26, PT ;  /* 0x0000001a0000720c */ /* 0x000fe20003fc4070 */
[----:B------:R-:W-:-:S02]  /*0ff0*/  VIADD R15, R40, 0x58 ;  /* 0x00000058280f7836 */ /* 0x000fc40000000000 */
[----:B------:R-:W-:Y:S01]  /*1000*/  @!P5 IMAD.MOV R18, RZ, RZ, -R18 ;  /* 0x000000ffff12d224 */ /* 0x000fe200078e0a12 */
[C---:B------:R-:W-:Y:S01]  /*1010*/  ISETP.GT.U32.AND P5, PT, R0.reuse, R27, PT ;  /* 0x0000001b0000720c */ /* 0x040fe20003fa4070 */
[----:B------:R-:W-:Y:S01]  /*1020*/  IMAD R24, R0, R9, R24 ;  /* 0x0000000900187224 */ /* 0x000fe200078e0218 */
[----:B------:R-:W-:Y:S01]  /*1030*/  IABS R31, R15 ;  /* 0x0000000f001f7213 */ /* 0x000fe20000000000 */
[----:B------:R-:W-:Y:S01]  /*1040*/  @!P3 IMAD.IADD R25, R25, 0x1, -R0 ;  /* 0x000000011919b824 */ /* 0x000fe200078e0a00 */
[----:B------:R-:W-:Y:S01]  /*1050*/  ISETP.GE.AND P3, PT, R12, RZ, PT ;  /* 0x000000ff0c00720c */ /* 0x000fe20003f66270 */
[----:B------:R-:W-:Y:S02]  /*1060*/  @!P1 IMAD.MOV R16, RZ, RZ, -R16 ;  /* 0x000000ffff109224 */ /* 0x000fe400078e0a10 */
[----:B------:R-:W-:Y:S01]  /*1070*/  IMAD.HI.U32 R9, R39, R31, RZ ;  /* 0x0000001f27097227 */ /* 0x000fe200078e00ff */
[----:B------:R-:W-:-:S03]  /*1080*/  ISETP.GT.U32.AND P1, PT, R0, R25, PT ;  /* 0x000000190000720c */ /* 0x000fc60003f24070 */
[----:B------:R-:W-:Y:S01]  /*1090*/  @!P4 IMAD.MOV R14, RZ, RZ, -R14 ;  /* 0x000000ffff0ec224 */ /* 0x000fe200078e0a0e */
[----:B------:R-:W-:Y:S01]  /*10a0*/  ISETP.GT.U32.AND P4, PT, R0, R24, PT ;  /* 0x000000180000720c */ /* 0x000fe20003f84070 */
[--C-:B------:R-:W-:Y:S02]  /*10b0*/  @!P6 IMAD.IADD R26, R26, 0x1, -R0.reuse ;  /* 0x000000011a1ae824 */ /* 0x100fe400078e0a00 */
[----:B------:R-:W-:Y:S02]  /*10c0*/  IMAD.MOV R9, RZ, RZ, -R9 ;  /* 0x000000ffff097224 */ /* 0x000fe400078e0a09 */
[----:B------:R-:W-:Y:S01]  /*10d0*/  @!P5 IMAD.IADD R27, R27, 0x1, -R0 ;  /* 0x000000011b1bd824 */ /* 0x000fe200078e0a00 */
[----:B------:R-:W-:Y:S01]  /*10e0*/  ISETP.GE.AND P5, PT, R10, RZ, PT ;  /* 0x000000ff0a00720c */ /* 0x000fe20003fa6270 */
[C---:B------:R-:W-:Y:S01]  /*10f0*/  IMAD R31, R0.reuse, R9, R31 ;  /* 0x00000009001f7224 */ /* 0x040fe200078e021f */
[----:B------:R-:W-:Y:S01]  /*1100*/  ISETP.GT.U32.AND P6, PT, R0, R26, PT ;  /* 0x0000001a0000720c */ /* 0x000fe20003fc4070 */
[----:B------:R-:W-:-:S04]  /*1110*/  IMAD.HI.U32 R9, R39, R17, RZ ;  /* 0x0000001127097227 */ /* 0x000fc800078e00ff */
[----:B------:R-:W-:Y:S02]  /*1120*/  VIADD R3, R40, 0x54 ;  /* 0x0000005428037836 */ /* 0x000fe40000000000 */
[----:B------:R-:W-:Y:S02]  /*1130*/  IMAD.MOV R9, RZ, RZ, -R9 ;  /* 0x000000ffff097224 */ /* 0x000fe400078e0a09 */
[--C-:B------:R-:W-:Y:S01]  /*1140*/  @!P1 IMAD.IADD R25, R25, 0x1, -R0.reuse ;  /* 0x0000000119199824 */ /* 0x100fe200078e0a00 */
[----:B------:R-:W-:Y:S01]  /*1150*/  IABS R30, R3 ;  /* 0x00000003001e7213 */ /* 0x000fe20000000000 */
[----:B------:R-:W-:Y:S01]  /*1160*/  @!P4 IMAD.IADD R24, R24, 0x1, -R0 ;  /* 0x000000011818c824 */ /* 0x000fe200078e0a00 */
[----:B------:R-:W-:Y:S01]  /*1170*/  ISETP.GE.AND P4, PT, R3, RZ, PT ;  /* 0x000000ff0300720c */ /* 0x000fe20003f86270 */
[C---:B------:R-:W-:Y:S01]  /*1180*/  IMAD R17, R0.reuse, R9, R17 ;  /* 0x0000000900117224 */ /* 0x040fe200078e0211 */
[----:B------:R-:W-:Y:S01]  /*1190*/  ISETP.GE.AND P1, PT, R15, RZ, PT ;  /* 0x000000ff0f00720c */ /* 0x000fe20003f26270 */
[----:B------:R-:W-:Y:S01]  /*11a0*/  @!P2 IMAD.MOV R25, RZ, RZ, -R25 ;  /* 0x000000ffff19a224 */ /* 0x000fe200078e0a19 */
[----:B------:R-:W-:Y:S01]  /*11b0*/  ISETP.GT.U32.AND P2, PT, R0, R24, PT ;  /* 0x000000180000720c */ /* 0x000fe20003f44070 */
[----:B------:R-:W-:-:S04]  /*11c0*/  IMAD.HI.U32 R3, R39, R30, RZ ;  /* 0x0000001e27037227 */ /* 0x000fc800078e00ff */
[----:B------:R-:W-:Y:S01]  /*11d0*/  @!P5 IMAD.MOV R32, RZ, RZ, -R32 ;  /* 0x000000ffff20d224 */ /* 0x000fe200078e0a20 */
[----:B------:R-:W-:Y:S01]  /*11e0*/  ISETP.GT.U32.AND P5, PT, R0, R31, PT ;  /* 0x0000001f0000720c */ /* 0x000fe20003fa4070 */
[----:B------:R-:W-:Y:S01]  /*11f0*/  @!P6 IMAD.IADD R26, R26, 0x1, -R0 ;  /* 0x000000011a1ae824 */ /* 0x000fe200078e0a00 */
[----:B------:R-:W-:Y:S01]  /*1200*/  ISETP.GT.U32.AND P6, PT, R0, R17, PT ;  /* 0x000000110000720c */ /* 0x000fe20003fc4070 */
[----:B------:R-:W-:Y:S02]  /*1210*/  VIADD R10, R40, 0x4c ;  /* 0x0000004c280a7836 */ /* 0x000fe40000000000 */
[----:B------:R-:W-:Y:S02]  /*1220*/  IMAD.MOV R3, RZ, RZ, -R3 ;  /* 0x000000ffff037224 */ /* 0x000fe400078e0a03 */
[----:B------:R-:W-:Y:S01]  /*1230*/  @!P0 IMAD.MOV R27, RZ, RZ, -R27 ;  /* 0x000000ffff1b8224 */ /* 0x000fe200078e0a1b */
[----:B------:R-:W-:Y:S01]  /*1240*/  IABS R34, R10 ;  /* 0x0000000a00227213 */ /* 0x000fe20000000000 */
[----:B------:R-:W-:Y:S01]  /*1250*/  IMAD R30, R0, R3, R30 ;  /* 0x00000003001e7224 */ /* 0x000fe200078e021e */
[----:B------:R-:W-:Y:S01]  /*1260*/  ISETP.GE.AND P0, PT, R13, RZ, PT ;  /* 0x000000ff0d00720c */ /* 0x000fe20003f06270 */
[----:B------:R-:W-:-:S02]  /*1270*/  VIADD R13, R40, 0x44 ;  /* 0x00000044280d7836 */ /* 0x000fc40000000000 */
[----:B------:R-:W-:-:S04]  /*1280*/  IMAD.HI.U32 R3, R39, R34, RZ ;  /* 0x0000002227037227 */ /* 0x000fc800078e00ff */
[--C-:B------:R-:W-:Y:S01]  /*1290*/  @!P2 IMAD.IADD R24, R24, 0x1, -R0.reuse ;  /* 0x000000011818a824 */ /* 0x100fe200078e0a00 */
[----:B------:R-:W-:Y:S01]  /*12a0*/  ISETP.GT.U32.AND P2, PT, R0, R30, PT ;  /* 0x0000001e0000720c */ /* 0x000fe20003f44070 */
[----:B------:R-:W-:Y:S02]  /*12b0*/  VIADD R12, R40, 0x48 ;  /* 0x00000048280c7836 */ /* 0x000fe40000000000 */
[--C-:B------:R-:W-:Y:S01]  /*12c0*/  @!P5 IMAD.IADD R31, R31, 0x1, -R0.reuse ;  /* 0x000000011f1fd824 */ /* 0x100fe200078e0a00 */
[----:B------:R-:W-:Y:S01]  /*12d0*/  ISETP.GE.AND P5, PT, R19, RZ, PT ;  /* 0x000000ff1300720c */ /* 0x000fe20003fa6270 */
[----:B------:R-:W-:Y:S01]  /*12e0*/  @!P6 IMAD.IADD R17, R17, 0x1, -R0 ;  /* 0x000000011111e824 */ /* 0x000fe200078e0a00 */
[----:B------:R-:W-:Y:S01]  /*12f0*/  IABS R19, R13 ;  /* 0x0000000d00137213 */ /* 0x000fe20000000000 */
[----:B------:R-:W-:Y:S01]  /*1300*/  IMAD.MOV R3, RZ, RZ, -R3 ;  /* 0x000000ffff037224 */ /* 0x000fe200078e0a03 */
[----:B------:R-:W-:Y:S01]  /*1310*/  IABS R15, R12 ;  /* 0x0000000c000f7213 */ /* 0x000fe20000000000 */
[----:B------:R-:W-:Y:S01]  /*1320*/  @!P3 IMAD.MOV R24, RZ, RZ, -R24 ;  /* 0x000000ffff18b224 */ /* 0x000fe200078e0a18 */
[C---:B------:R-:W-:Y:S01]  /*1330*/  ISETP.GT.U32.AND P6, PT, R0.reuse, R17, PT ;  /* 0x000000110000720c */ /* 0x040fe20003fc4070 */
[----:B------:R-:W-:-:S02]  /*1340*/  IMAD R34, R0, R3, R34 ;  /* 0x0000000300227224 */ /* 0x000fc400078e0222 */
[----:B------:R-:W-:-:S04]  /*1350*/  IMAD.HI.U32 R3, R39, R19, RZ ;  /* 0x0000001327037227 */ /* 0x000fc800078e00ff */
[----:B------:R-:W-:-:S04]  /*1360*/  IMAD.HI.U32 R9, R39, R15, RZ ;  /* 0x0000000f27097227 */ /* 0x000fc800078e00ff */
[----:B------:R-:W-:Y:S02]  /*1370*/  IMAD.MOV R3, RZ, RZ, -R3 ;  /* 0x000000ffff037224 */ /* 0x000fe400078e0a03 */
[----:B------:R-:W-:Y:S01]  /*1380*/  @!P2 IMAD.IADD R30, R30, 0x1, -R0 ;  /* 0x000000011e1ea824 */ /* 0x000fe200078e0a00 */
[C---:B------:R-:W-:Y:S01]  /*1390*/  ISETP.GT.U32.AND P2, PT, R0.reuse, R31, PT ;  /* 0x0000001f0000720c */ /* 0x040fe20003f44070 */
[----:B------:R-:W-:Y:S02]  /*13a0*/  IMAD.MOV R9, RZ, RZ, -R9 ;  /* 0x000000ffff097224 */ /* 0x000fe400078e0a09 */
[C---:B------:R-:W-:Y:S01]  /*13b0*/  IMAD R19, R0.reuse, R3, R19 ;  /* 0x0000000300137224 */ /* 0x040fe200078e0213 */
[C---:B------:R-:W-:Y:S01]  /*13c0*/  ISETP.GT.U32.AND P3, PT, R0.reuse, R30, PT ;  /* 0x0000001e0000720c */ /* 0x040fe20003f64070 */
[----:B------:R-:W-:Y:S02]  /*13d0*/  IMAD R15, R0, R9, R15 ;  /* 0x00000009000f7224 */ /* 0x000fe400078e020f */
[----:B------:R-:W-:-:S02]  /*13e0*/  VIADD R9, R40, 0x40 ;  /* 0x0000004028097836 */ /* 0x000fc40000000000 */
[----:B------:R-:W-:Y:S01]  /*13f0*/  @!P6 IMAD.IADD R17, R17, 0x1, -R0 ;  /* 0x000000011111e824 */ /* 0x000fe200078e0a00 */
[C---:B------:R-:W-:Y:S01]  /*1400*/  ISETP.GT.U32.AND P6, PT, R0.reuse, R19, PT ;  /* 0x000000130000720c */ /* 0x040fe20003fc4070 */
[----:B------:R-:W-:Y:S01]  /*1410*/  @!P0 IMAD.MOV R26, RZ, RZ, -R26 ;  /* 0x000000ffff1a8224 */ /* 0x000fe200078e0a1a */
[----:B------:R-:W-:Y:S01]  /*1420*/  IABS R33, R9 ;  /* 0x0000000900217213 */ /* 0x000fe20000000000 */
[----:B------:R-:W-:Y:S01]  /*1430*/  @!P2 IMAD.IADD R31, R31, 0x1, -R0 ;  /* 0x000000011f1fa824 */ /* 0x000fe200078e0a00 */
[C---:B------:R-:W-:Y:S01]  /*1440*/  ISETP.GT.U32.AND P2, PT, R0.reuse, R15, PT ;  /* 0x0000000f0000720c */ /* 0x040fe20003f44070 */
[----:B------:R-:W-:Y:S01]  /*1450*/  @!P5 IMAD.MOV R17, RZ, RZ, -R17 ;  /* 0x000000ffff11d224 */ /* 0x000fe200078e0a11 */
[----:B------:R-:W-:Y:S01]  /*1460*/  ISETP.GT.U32.AND P0, PT, R0, R34, PT ;  /* 0x000000220000720c */ /* 0x000fe20003f04070 */
[----:B------:R-:W-:-:S04]  /*1470*/  IMAD.HI.U32 R3, R39, R33, RZ ;  /* 0x0000002127037227 */ /* 0x000fc800078e00ff */
[--C-:B------:R-:W-:Y:S01]  /*1480*/  @!P3 IMAD.IADD R30, R30, 0x1, -R0.reuse ;  /* 0x000000011e1eb824 */ /* 0x100fe200078e0a00 */
[----:B------:R-:W-:Y:S01]  /*1490*/  ISETP.GE.AND P3, PT, R10, RZ, PT ;  /* 0x000000ff0a00720c */ /* 0x000fe20003f66270 */
[----:B------:R-:W-:Y:S02]  /*14a0*/  IMAD.MOV R3, RZ, RZ, -R3 ;  /* 0x000000ffff037224 */ /* 0x000fe400078e0a03 */
[----:B------:R-:W-:Y:S01]  /*14b0*/  @!P6 IMAD.IADD R19, R19, 0x1, -R0 ;  /* 0x000000011313e824 */ /* 0x000fe200078e0a00 */
[----:B------:R-:W-:Y:S01]  /*14c0*/  ISETP.GE.AND P6, PT, R13, RZ, PT ;  /* 0x000000ff0d00720c */ /* 0x000fe20003fc6270 */
[C---:B------:R-:W-:Y:S02]  /*14d0*/  IMAD R33, R0.reuse, R3, R33 ;  /* 0x0000000300217224 */ /* 0x040fe400078e0221 */
[----:B------:R-:W-:Y:S01]  /*14e0*/  @!P4 IMAD.MOV R30, RZ, RZ, -R30 ;  /* 0x000000ffff1ec224 */ /* 0x000fe200078e0a1e */
[C---:B------:R-:W-:Y:S01]  /*14f0*/  ISETP.GT.U32.AND P4, PT, R0.reuse, R19, PT ;  /* 0x000000130000720c */ /* 0x040fe20003f84070 */
[----:B------:R-:W-:Y:S01]  /*1500*/  @!P2 IMAD.IADD R15, R15, 0x1, -R0 ;  /* 0x000000010f0fa824 */ /* 0x000fe200078e0a00 */
[----:B------:R-:W-:Y:S01]  /*1510*/  ISETP.GT.U32.AND P5, PT, R0, R33, PT ;  /* 0x000000210000720c */ /* 0x000fe20003fa4070 */
[----:B------:R-:W-:-:S04]  /*1520*/  IMAD.HI.U32 R3, R39, R35, RZ ;  /* 0x0000002327037227 */ /* 0x000fc800078e00ff */
[----:B------:R-:W-:Y:S01]  /*1530*/  @!P1 IMAD.MOV R31, RZ, RZ, -R31 ;  /* 0x000000ffff1f9224 */ /* 0x000fe200078e0a1f */
[----:B------:R-:W-:Y:S01]  /*1540*/  ISETP.GT.U32.AND P1, PT, R0, R15, PT ;  /* 0x0000000f0000720c */ /* 0x000fe20003f24070 */
[--C-:B------:R-:W-:Y:S01]  /*1550*/  @!P0 IMAD.IADD R34, R34, 0x1, -R0.reuse ;  /* 0x0000000122228824 */ /* 0x100fe200078e0a00 */
[----:B------:R-:W-:Y:S01]  /*1560*/  ISETP.GE.AND P0, PT, R12, RZ, PT ;  /* 0x000000ff0c00720c */ /* 0x000fe20003f06270 */
[----:B------:R-:W-:Y:S02]  /*1570*/  IMAD.MOV R3, RZ, RZ, -R3 ;  /* 0x000000ffff037224 */ /* 0x000fe400078e0a03 */
[----:B------:R-:W-:Y:S01]  /*1580*/  @!P4 IMAD.IADD R19, R19, 0x1, -R0 ;  /* 0x000000011313c824 */ /* 0x000fe200078e0a00 */
[C---:B------:R-:W-:Y:S01]  /*1590*/  ISETP.GT.U32.AND P2, PT, R0.reuse, R34, PT ;  /* 0x000000220000720c */ /* 0x040fe20003f44070 */
[----:B------:R-:W-:Y:S02]  /*15a0*/  IMAD R35, R0, R3, R35 ;  /* 0x0000000300237224 */ /* 0x000fe400078e0223 */
[----:B------:R-:W-:-:S02]  /*15b0*/  VIADD R3, R40, 0x38 ;  /* 0x0000003828037836 */ /* 0x000fc40000000000 */
[--C-:B------:R-:W-:Y:S02]  /*15c0*/  @!P5 IMAD.IADD R33, R33, 0x1, -R0.reuse ;  /* 0x000000012121d824 */ /* 0x100fe400078e0a00 */
[----:B------:R-:W-:Y:S01]  /*15d0*/  @!P6 IMAD.MOV R19, RZ, RZ, -R19 ;  /* 0x000000ffff13e224 */ /* 0x000fe200078e0a13 */
[----:B------:R-:W-:Y:S01]  /*15e0*/  ISETP.GT.U32.AND P6, PT, R0, R35, PT ;  /* 0x000000230000720c */ /* 0x000fe20003fc4070 */
[--C-:B------:R-:W-:Y:S01]  /*15f0*/  @!P1 IMAD.IADD R15, R15, 0x1, -R0.reuse ;  /* 0x000000010f0f9824 */ /* 0x100fe200078e0a00 */
[----:B------:R-:W-:Y:S01]  /*1600*/  ISETP.GE.AND P1, PT, R36, RZ, PT ;  /* 0x000000ff2400720c */ /* 0x000fe20003f26270 */
[----:B------:R-:W-:Y:S01]  /*1610*/  VIADD R12, R40, 0x2c ;  /* 0x0000002c280c7836 */ /* 0x000fe20000000000 */
[----:B------:R-:W-:Y:S01]  /*1620*/  IABS R36, R3 ;  /* 0x0000000300247213 */ /* 0x000fe20000000000 */
[----:B------:R-:W-:Y:S01]  /*1630*/  @!P2 IMAD.IADD R34, R34, 0x1, -R0 ;  /* 0x000000012222a824 */ /* 0x000fe200078e0a00 */
[----:B------:R-:W-:Y:S01]  /*1640*/  ISETP.GT.U32.AND P5, PT, R0, R33, PT ;  /* 0x000000210000720c */ /* 0x000fe20003fa4070 */
[C---:B------:R-:W-:Y:S01]  /*1650*/  VIADD R10, R40.reuse, 0x30 ;  /* 0x00000030280a7836 */ /* 0x040fe20000000000 */
[----:B------:R-:W-:Y:S01]  /*1660*/  ISETP.GE.AND P2, PT, R9, RZ, PT ;  /* 0x000000ff0900720c */ /* 0x000fe20003f46270 */
[----:B------:R-:W-:Y:S01]  /*1670*/  VIADD R9, R40, 0x34 ;  /* 0x0000003428097836 */ /* 0x000fe20000000000 */
[----:B------:R-:W-:Y:S01]  /*1680*/  ISETP.GE.AND P4, PT, R3, RZ, PT ;  /* 0x000000ff0300720c */ /* 0x000fe20003f86270 */
[----:B------:R-:W-:Y:S01]  /*1690*/  IMAD.HI.U32 R3, R39, R36, RZ ;  /* 0x0000002427037227 */ /* 0x000fe200078e00ff */
[----:B------:R-:W-:-:S02]  /*16a0*/  IABS R44, R12 ;  /* 0x0000000c002c7213 */ /* 0x000fc40000000000 */
[----:B------:R-:W-:Y:S01]  /*16b0*/  IABS R37, R9 ;  /* 0x0000000900257213 */ /* 0x000fe20000000000 */
[--C-:B------:R-:W-:Y:S01]  /*16c0*/  @!P6 IMAD.IADD R35, R35, 0x1, -R0.reuse ;  /* 0x000000012323e824 */ /* 0x100fe200078e0a00 */
[----:B------:R-:W-:Y:S01]  /*16d0*/  IABS R38, R10 ;  /* 0x0000000a00267213 */ /* 0x000fe20000000000 */
[----:B------:R-:W-:Y:S02]  /*16e0*/  IMAD.MOV R3, RZ, RZ, -R3 ;  /* 0x000000ffff037224 */ /* 0x000fe400078e0a03 */
[----:B------:R-:W-:Y:S01]  /*16f0*/  @!P5 IMAD.IADD R33, R33, 0x1, -R0 ;  /* 0x000000012121d824 */ /* 0x000fe200078e0a00 */
[C---:B------:R-:W-:Y:S01]  /*1700*/  ISETP.GT.U32.AND P6, PT, R0.reuse, R35, PT ;  /* 0x000000230000720c */ /* 0x040fe20003fc4070 */
[----:B------:R-:W-:Y:S01]  /*1710*/  IMAD R36, R0, R3, R36 ;  /* 0x0000000300247224 */ /* 0x000fe200078e0224 */
[----:B------:R-:W-:Y:S01]  /*1720*/  ISETP.GE.AND P5, PT, R12, RZ, PT ;  /* 0x000000ff0c00720c */ /* 0x000fe20003fa6270 */
[----:B------:R-:W-:Y:S01]  /*1730*/  @!P3 IMAD.MOV R34, RZ, RZ, -R34 ;  /* 0x000000ffff22b224 */ /* 0x000fe200078e0a22 */
[----:B------:R-:W-:Y:S01]  /*1740*/  ISETP.GE.AND P3, PT, R9, RZ, PT ;  /* 0x000000ff0900720c */ /* 0x000fe20003f66270 */
[----:B------:R-:W-:Y:S01]  /*1750*/  @!P2 IMAD.MOV R33, RZ, RZ, -R33 ;  /* 0x000000ffff21a224 */ /* 0x000fe200078e0a21 */
[----:B------:R-:W-:Y:S01]  /*1760*/  ISETP.GT.U32.AND P2, PT, R0, R36, PT ;  /* 0x000000240000720c */ /* 0x000fe20003f44070 */
[----:B------:R-:W-:-:S04]  /*1770*/  IMAD.HI.U32 R9, R39, R37, RZ ;  /* 0x0000002527097227 */ /* 0x000fc800078e00ff */
[----:B------:R-:W-:Y:S02]  /*1780*/  IMAD.MOV R9, RZ, RZ, -R9 ;  /* 0x000000ffff097224 */ /* 0x000fe400078e0a09 */
[--C-:B------:R-:W-:Y:S02]  /*1790*/  @!P6 IMAD.IADD R35, R35, 0x1, -R0.reuse ;  /* 0x000000012323e824 */ /* 0x100fe400078e0a00 */
[----:B------:R-:W-:Y:S02]  /*17a0*/  IMAD R37, R0, R9, R37 ;  /* 0x0000000900257224 */ /* 0x000fe400078e0225 */
[----:B------:R-:W-:Y:S02]  /*17b0*/  @!P1 IMAD.MOV R35, RZ, RZ, -R35 ;  /* 0x000000ffff239224 */ /* 0x000fe400078e0a23 */
[----:B------:R-:W-:Y:S01]  /*17c0*/  @!P2 IMAD.IADD R36, R36, 0x1, -R0 ;  /* 0x000000012424a824 */ /* 0x000fe200078e0a00 */
[----:B------:R-:W-:Y:S01]  /*17d0*/  ISETP.GT.U32.AND P1, PT, R0, R37, PT ;  /* 0x000000250000720c */ /* 0x000fe20003f24070 */
[----:B------:R-:W-:-:S03]  /*17e0*/  IMAD.HI.U32 R12, R39, R44, RZ ;  /* 0x0000002c270c7227 */ /* 0x000fc600078e00ff */
[----:B------:R-:W-:Y:S01]  /*17f0*/  ISETP.GT.U32.AND P2, PT, R0, R36, PT ;  /* 0x000000240000720c */ /* 0x000fe20003f44070 */
[----:B------:R-:W-:Y:S01]  /*1800*/  @!P0 IMAD.MOV R15, RZ, RZ, -R15 ;  /* 0x000000ffff0f8224 */ /* 0x000fe200078e0a0f */
[----:B------:R-:W-:Y:S01]  /*1810*/  ISETP.GE.AND P0, PT, R10, RZ, PT ;  /* 0x000000ff0a00720c */ /* 0x000fe20003f06270 */
[----:B------:R-:W-:-:S04]  /*1820*/  IMAD.HI.U32 R10, R39, R38, RZ ;  /* 0x00000026270a7227 */ /* 0x000fc800078e00ff */
[----:B------:R-:W-:Y:S02]  /*1830*/  IMAD.MOV R41, RZ, RZ, -R12 ;  /* 0x000000ffff297224 */ /* 0x000fe400078e0a0c */
[----:B------:R-:W-:Y:S02]  /*1840*/  IMAD.MOV R13, RZ, RZ, -R10 ;  /* 0x000000ffff0d7224 */ /* 0x000fe400078e0a0a */
[C---:B------:R-:W-:Y:S01]  /*1850*/  IMAD R44, R0.reuse, R41, R44 ;  /* 0x00000029002c7224 */ /* 0x040fe200078e022c */
[----:B------:R-:W-:Y:S01]  /*1860*/  IABS R41, R54 ;  /* 0x0000003600297213 */ /* 0x000fe20000000000 */
[C---:B------:R-:W-:Y:S01]  /*1870*/  IMAD R38, R0.reuse, R13, R38 ;  /* 0x0000000d00267224 */ /* 0x040fe200078e0226 */
[----:B------:R-:W-:Y:S01]  /*1880*/  IABS R13, R52 ;  /* 0x00000034000d7213 */ /* 0x000fe20000000000 */
[--C-:B------:R-:W-:Y:S01]  /*1890*/  @!P1 IMAD.IADD R37, R37, 0x1, -R0.reuse ;  /* 0x0000000125259824 */ /* 0x100fe200078e0a00 */
[----:B------:R-:W-:Y:S01]  /*18a0*/  ISETP.GT.U32.AND P1, PT, R0, R44, PT ;  /* 0x0000002c0000720c */ /* 0x000fe20003f24070 */
[----:B------:R-:W-:Y:S01]  /*18b0*/  @!P2 IMAD.IADD R36, R36, 0x1, -R0 ;  /* 0x000000012424a824 */ /* 0x000fe200078e0a00 */
[----:B------:R-:W-:Y:S01]  /*18c0*/  ISETP.GT.U32.AND P2, PT, R0, R38, PT ;  /* 0x000000260000720c */ /* 0x000fe20003f44070 */
[----:B------:R-:W-:-:S02]  /*18d0*/  VIADD R3, R40, 0x28 ;  /* 0x0000002828037836 */ /* 0x000fc40000000000 */
[----:B------:R-:W-:-:S03]  /*18e0*/  IMAD.HI.U32 R10, R39, R43, RZ ;  /* 0x0000002b270a7227 */ /* 0x000fc600078e00ff */
[----:B------:R-:W-:Y:S01]  /*18f0*/  IABS R46, R3 ;  /* 0x00000003002e7213 */ /* 0x000fe20000000000 */
[----:B------:R-:W-:Y:S01]  /*1900*/  IMAD.MOV R10, RZ, RZ, -R10 ;  /* 0x000000ffff0a7224 */ /* 0x000fe200078e0a0a */
[----:B------:R-:W-:Y:S01]  /*1910*/  ISETP.GE.AND P6, PT, R3, RZ, PT ;  /* 0x000000ff0300720c */ /* 0x000fe20003fc6270 */
[----:B------:R-:W-:Y:S02]  /*1920*/  @!P4 IMAD.MOV R36, RZ, RZ, -R36 ;  /* 0x000000ffff24c224 */ /* 0x000fe400078e0a24 */
[--C-:B------:R-:W-:Y:S02]  /*1930*/  @!P1 IMAD.IADD R44, R44, 0x1, -R0.reuse ;  /* 0x000000012c2c9824 */ /* 0x100fe400078e0a00 */
[----:B------:R-:W-:Y:S01]  /*1940*/  @!P2 IMAD.IADD R38, R38, 0x1, -R0 ;  /* 0x000000012626a824 */ /* 0x000fe200078e0a00 */
[C---:B------:R-:W-:Y:S01]  /*1950*/  ISETP.GT.U32.AND P2, PT, R0.reuse, R37, PT ;  /* 0x000000250000720c */ /* 0x040fe20003f44070 */
[----:B------:R-:W-:Y:S01]  /*1960*/  IMAD.HI.U32 R3, R39, R46, RZ ;  /* 0x0000002e27037227 */ /* 0x000fe200078e00ff */
[----:B------:R-:W-:-:S02]  /*1970*/  ISETP.GT.U32.AND P1, PT, R0, R44, PT ;  /* 0x0000002c0000720c */ /* 0x000fc40003f24070 */
[C---:B------:R-:W-:Y:S01]  /*1980*/  ISETP.GT.U32.AND P4, PT, R0.reuse, R38, PT ;  /* 0x000000260000720c */ /* 0x040fe20003f84070 */
[----:B------:R-:W-:Y:S02]  /*1990*/  IMAD.MOV R3, RZ, RZ, -R3 ;  /* 0x000000ffff037224 */ /* 0x000fe400078e0a03 */
[C---:B------:R-:W-:Y:S01]  /*19a0*/  IMAD R43, R0.reuse, R10, R43 ;  /* 0x0000000a002b7224 */ /* 0x040fe200078e022b */
[----:B------:R-:W-:Y:S01]  /*19b0*/  IABS R10, R50 ;  /* 0x00000032000a7213 */ /* 0x000fe20000000000 */
[----:B------:R-:W-:Y:S02]  /*19c0*/  IMAD R46, R0, R3, R46 ;  /* 0x00000003002e7224 */ /* 0x000fe400078e022e */
[----:B------:R-:W-:-:S04]  /*19d0*/  IMAD.HI.U32 R12, R39, R41, RZ ;  /* 0x00000029270c7227 */ /* 0x000fc800078e00ff */
[--C-:B------:R-:W-:Y:S01]  /*19e0*/  @!P2 IMAD.IADD R37, R37, 0x1, -R0.reuse ;  /* 0x000000012525a824 */ /* 0x100fe200078e0a00 */
[----:B------:R-:W-:Y:S01]  /*19f0*/  ISETP.GT.U32.AND P2, PT, R0, R46, PT ;  /* 0x0000002e0000720c */ /* 0x000fe20003f44070 */
[----:B------:R-:W-:Y:S01]  /*1a00*/  @!P1 IMAD.IADD R44, R44, 0x1, -R0 ;  /* 0x000000012c2c9824 */ /* 0x000fe200078e0a00 */
[----:B------:R-:W-:Y:S01]  /*1a10*/  ISETP.GT.U32.AND P1, PT, R0, R43, PT ;  /* 0x0000002b0000720c */ /* 0x000fe20003f24070 */
[----:B------:R-:W-:Y:S02]  /*1a20*/  IMAD.MOV R12, RZ, RZ, -R12 ;  /* 0x000000ffff0c7224 */ /* 0x000fe400078e0a0c */
[----:B------:R-:W-:Y:S02]  /*1a30*/  @!P4 IMAD.IADD R38, R38, 0x1, -R0 ;  /* 0x000000012626c824 */ /* 0x000fe400078e0a00 */
[----:B------:R-:W-:Y:S01]  /*1a40*/  IMAD R41, R0, R12, R41 ;  /* 0x0000000c00297224 */ /* 0x000fe200078e0229 */
[----:B------:R-:W-:Y:S01]  /*1a50*/  IABS R12, R51 ;  /* 0x00000033000c7213 */ /* 0x000fe20000000000 */
[----:B------:R-:W-:-:S03]  /*1a60*/  IMAD.HI.U32 R3, R39, R45, RZ ;  /* 0x0000002d27037227 */ /* 0x000fc600078e00ff */
[----:B------:R-:W-:Y:S01]  /*1a70*/  ISETP.GT.U32.AND P4, PT, R0, R41, PT ;  /* 0x000000290000720c */ /* 0x000fe20003f84070 */
[----:B------:R-:W-:-:S04]  /*1a80*/  IMAD.HI.U32 R9, R39, R47, RZ ;  /* 0x0000002f27097227 */ /* 0x000fc800078e00ff */
[--C-:B------:R-:W-:Y:S02]  /*1a90*/  @!P2 IMAD.IADD R46, R46, 0x1, -R0.reuse ;  /* 0x000000012e2ea824 */ /* 0x100fe400078e0a00 */
[----:B------:R-:W-:Y:S02]  /*1aa0*/  @!P1 IMAD.IADD R43, R43, 0x1, -R0 ;  /* 0x000000012b2b9824 */ /* 0x000fe400078e0a00 */
[----:B------:R-:W-:Y:S01]  /*1ab0*/  IMAD.MOV R3, RZ, RZ, -R3 ;  /* 0x000000ffff037224 */ /* 0x000fe200078e0a03 */
[C---:B------:R-:W-:Y:S01]  /*1ac0*/  ISETP.GT.U32.AND P1, PT, R0.reuse, R46, PT ;  /* 0x0000002e0000720c */ /* 0x040fe20003f24070 */
[----:B------:R-:W-:Y:S02]  /*1ad0*/  IMAD.MOV R9, RZ, RZ, -R9 ;  /* 0x000000ffff097224 */ /* 0x000fe400078e0a09 */
[----:B------:R-:W-:Y:S01]  /*1ae0*/  @!P3 IMAD.MOV R37, RZ, RZ, -R37 ;  /* 0x000000ffff25b224 */ /* 0x000fe200078e0a25 */
[C---:B------:R-:W-:Y:S01]  /*1af0*/  ISETP.GT.U32.AND P3, PT, R0.reuse, R43, PT ;  /* 0x0000002b0000720c */ /* 0x040fe20003f64070 */
[----:B------:R-:W-:-:S02]  /*1b00*/  IMAD R45, R0, R3, R45 ;  /* 0x00000003002d7224 */ /* 0x000fc400078e022d */
[----:B------:R-:W-:-:S04]  /*1b10*/  IMAD.HI.U32 R57, R39, R13, RZ ;  /* 0x0000000d27397227 */ /* 0x000fc800078e00ff */
[----:B------:R-:W-:-:S04]  /*1b20*/  IMAD.HI.U32 R55, R39, R10, RZ ;  /* 0x0000000a27377227 */ /* 0x000fc800078e00ff */
[C---:B------:R-:W-:Y:S01]  /*1b30*/  IMAD R47, R0.reuse, R9, R47 ;  /* 0x00000009002f7224 */ /* 0x040fe200078e022f */
[----:B------:R-:W-:Y:S01]  /*1b40*/  IABS R9, R49 ;  /* 0x0000003100097213 */ /* 0x000fe20000000000 */
[----:B------:R-:W-:Y:S02]  /*1b50*/  IMAD.MOV R57, RZ, RZ, -R57 ;  /* 0x000000ffff397224 */ /* 0x000fe400078e0a39 */
[----:B------:R-:W-:Y:S01]  /*1b60*/  IMAD.MOV R55, RZ, RZ, -R55 ;  /* 0x000000ffff377224 */ /* 0x000fe200078e0a37 */
[C---:B------:R-:W-:Y:S01]  /*1b70*/  ISETP.GT.U32.AND P2, PT, R0.reuse, R47, PT ;  /* 0x0000002f0000720c */ /* 0x040fe20003f44070 */
[----:B------:R-:W-:Y:S01]  /*1b80*/  @!P4 IMAD.IADD R41, R41, 0x1, -R0 ;  /* 0x000000012929c824 */ /* 0x000fe200078e0a00 */
[----:B------:R-:W-:Y:S01]  /*1b90*/  ISETP.GT.U32.AND P4, PT, R0, R45, PT ;  /* 0x0000002d0000720c */ /* 0x000fe20003f84070 */
[----:B------:R-:W-:-:S04]  /*1ba0*/  IMAD.HI.U32 R3, R39, R9, RZ ;  /* 0x0000000927037227 */ /* 0x000fc800078e00ff */
[C---:B------:R-:W-:Y:S02]  /*1bb0*/  IMAD R13, R0.reuse, R57, R13 ;  /* 0x00000039000d7224 */ /* 0x040fe400078e020d */
[----:B------:R-:W-:Y:S01]  /*1bc0*/  IMAD R10, R0, R55, R10 ;  /* 0x00000037000a7224 */ /* 0x000fe200078e020a */
[----:B------:R-:W-:Y:S01]  /*1bd0*/  IABS R55, R40 ;  /* 0x0000002800377213 */ /* 0x000fe20000000000 */
[----:B------:R-:W-:Y:S02]  /*1be0*/  IMAD.MOV R3, RZ, RZ, -R3 ;  /* 0x000000ffff037224 */ /* 0x000fe400078e0a03 */
[--C-:B------:R-:W-:Y:S01]  /*1bf0*/  @!P1 IMAD.IADD R46, R46, 0x1, -R0.reuse ;  /* 0x000000012e2e9824 */ /* 0x100fe200078e0a00 */
[C---:B------:R-:W-:Y:S01]  /*1c00*/  ISETP.GT.U32.AND P1, PT, R0.reuse, R13, PT ;  /* 0x0000000d0000720c */ /* 0x040fe20003f24070 */
[----:B------:R-:W-:Y:S01]  /*1c10*/  @!P3 IMAD.IADD R43, R43, 0x1, -R0 ;  /* 0x000000012b2bb824 */ /* 0x000fe200078e0a00 */
[----:B------:R-:W-:Y:S01]  /*1c20*/  ISETP.GT.U32.AND P3, PT, R0, R10, PT ;  /* 0x0000000a0000720c */ /* 0x000fe20003f64070 */
[----:B------:R-:W-:-:S04]  /*1c30*/  IMAD.HI.U32 R56, R39, R12, RZ ;  /* 0x0000000c27387227 */ /* 0x000fc800078e00ff */
[----:B------:R-:W-:Y:S02]  /*1c40*/  IMAD R9, R0, R3, R9 ;  /* 0x0000000300097224 */ /* 0x000fe400078e0209 */
[----:B------:R-:W-:Y:S02]  /*1c50*/  IMAD.MOV R56, RZ, RZ, -R56 ;  /* 0x000000ffff387224 */ /* 0x000fe400078e0a38 */
[----:B------:R-:W-:Y:S02]  /*1c60*/  VIADD R3, R40, 0x4 ;  /* 0x0000000428037836 */ /* 0x000fe40000000000 */
[----:B------:R-:W-:Y:S02]  /*1c70*/  @!P4 IMAD.IADD R45, R45, 0x1, -R0 ;  /* 0x000000012d2dc824 */ /* 0x000fe400078e0a00 */
[C---:B------:R-:W-:Y:S01]  /*1c80*/  IMAD R12, R0.reuse, R56, R12 ;  /* 0x00000038000c7224 */ /* 0x040fe200078e020c */
[----:B------:R-:W-:Y:S01]  /*1c90*/  IABS R56, R3 ;  /* 0x0000000300387213 */ /* 0x000fe20000000000 */
[----:B------:R-:W-:Y:S01]  /*1ca0*/  @!P2 IMAD.IADD R47, R47, 0x1, -R0 ;  /* 0x000000012f2fa824 */ /* 0x000fe200078e0a00 */
[C---:B------:R-:W-:Y:S01]  /*1cb0*/  ISETP.GT.U32.AND P2, PT, R0.reuse, R41, PT ;  /* 0x000000290000720c */ /* 0x040fe20003f44070 */
[----:B------:R-:W-:Y:S01]  /*1cc0*/  @!P0 IMAD.MOV R38, RZ, RZ, -R38 ;  /* 0x000000ffff268224 */ /* 0x000fe200078e0a26 */
[C---:B------:R-:W-:Y:S01]  /*1cd0*/  ISETP.GT.U32.AND P0, PT, R0.reuse, R45, PT ;  /* 0x0000002d0000720c */ /* 0x040fe20003f04070 */
[--C-:B------:R-:W-:Y:S01]  /*1ce0*/  @!P1 IMAD.IADD R13, R13, 0x1, -R0.reuse ;  /* 0x000000010d0d9824 */ /* 0x100fe200078e0a00 */
[----:B------:R-:W-:Y:S01]  /*1cf0*/  ISETP.GT.U32.AND P4, PT, R0, R47, PT ;  /* 0x0000002f0000720c */ /* 0x000fe20003f84070 */
[----:B------:R-:W-:Y:S01]  /*1d00*/  @!P3 IMAD.IADD R10, R10, 0x1, -R0 ;  /* 0x000000010a0ab824 */ /* 0x000fe200078e0a00 */
[----:B------:R-:W-:Y:S01]  /*1d10*/  ISETP.GE.AND P1, PT, R42, RZ, PT ;  /* 0x000000ff2a00720c */ /* 0x000fe20003f26270 */
[----:B------:R-:W-:Y:S01]  /*1d20*/  IMAD.HI.U32 R57, R39, R56, RZ ;  /* 0x0000003827397227 */ /* 0x000fe200078e00ff */
[----:B------:R-:W-:-:S03]  /*1d30*/  ISETP.GE.AND P3, PT, R48, RZ, PT ;  /* 0x000000ff3000720c */ /* 0x000fc60003f66270 */
[----:B------:R-:W-:-:S04]  /*1d40*/  IMAD.HI.U32 R39, R39, R55, RZ ;  /* 0x0000003727277227 */ /* 0x000fc800078e00ff */
[----:B------:R-:W-:Y:S02]  /*1d50*/  IMAD.MOV R57, RZ, RZ, -R57 ;  /* 0x000000ffff397224 */ /* 0x000fe400078e0a39 */
[----:B------:R-:W-:Y:S02]  /*1d60*/  IMAD.MOV R39, RZ, RZ, -R39 ;  /* 0x000000ffff277224 */ /* 0x000fe400078e0a27 */
[----:B------:R-:W-:Y:S01]  /*1d70*/  @!P0 IMAD.IADD R45, R45, 0x1, -R0 ;  /* 0x000000012d2d8824 */ /* 0x000fe200078e0a00 */
[----:B------:R-:W-:Y:S01]  /*1d80*/  ISETP.GE.AND P0, PT, R54, RZ, PT ;  /* 0x000000ff3600720c */ /* 0x000fe20003f06270 */
[C---:B------:R-:W-:Y:S02]  /*1d90*/  IMAD R56, R0.reuse, R57, R56 ;  /* 0x0000003900387224 */ /* 0x040fe400078e0238 */
[C---:B------:R-:W-:Y:S02]  /*1da0*/  IMAD R39, R0.reuse, R39, R55 ;  /* 0x0000002700277224 */ /* 0x040fe400078e0237 */
[--C-:B------:R-:W-:Y:S01]  /*1db0*/  @!P2 IMAD.IADD R41, R41, 0x1, -R0.reuse ;  /* 0x000000012929a824 */ /* 0x100fe200078e0a00 */
[C---:B------:R-:W-:Y:S01]  /*1dc0*/  ISETP.GT.U32.AND P2, PT, R0.reuse, R12, PT ;  /* 0x0000000c0000720c */ /* 0x040fe20003f44070 */
[----:B------:R-:W-:Y:S01]  /*1dd0*/  @!P4 IMAD.IADD R47, R47, 0x1, -R0 ;  /* 0x000000012f2fc824 */ /* 0x000fe200078e0a00 */
[C---:B------:R-:W-:Y:S01]  /*1de0*/  ISETP.GT.U32.AND P4, PT, R0.reuse, R9, PT ;  /* 0x000000090000720c */ /* 0x040fe20003f84070 */
[----:B------:R-:W-:Y:S01]  /*1df0*/  @!P1 IMAD.MOV R43, RZ, RZ, -R43 ;  /* 0x000000ffff2b9224 */ /* 0x000fe200078e0a2b */
[C---:B------:R-:W-:Y:S01]  /*1e00*/  ISETP.GT.U32.AND P1, PT, R0.reuse, R56, PT ;  /* 0x000000380000720c */ /* 0x040fe20003f24070 */
[----:B------:R-:W-:Y:S01]  /*1e10*/  @!P3 IMAD.MOV R45, RZ, RZ, -R45 ;  /* 0x000000ffff2db224 */ /* 0x000fe200078e0a2d */
[----:B------:R-:W-:Y:S01]  /*1e20*/  ISETP.GT.U32.AND P3, PT, R0, R39, PT ;  /* 0x000000270000720c */ /* 0x000fe20003f64070 */
[----:B------:R-:W-:-:S02]  /*1e30*/  @!P5 IMAD.MOV R44, RZ, RZ, -R44 ;  /* 0x000000ffff2cd224 */ /* 0x000fc400078e0a2c */
[----:B------:R-:W-:Y:S01]  /*1e40*/  @!P6 IMAD.MOV R46, RZ, RZ, -R46 ;  /* 0x000000ffff2ee224 */ /* 0x000fe200078e0a2e */
[----:B------:R-:W-:Y:S01]  /*1e50*/  ISETP.GT.U32.AND P6, PT, R0, R10, PT ;  /* 0x0000000a0000720c */ /* 0x000fe20003fc4070 */
[----:B------:R-:W-:Y:S02]  /*1e60*/  @!P0 IMAD.MOV R41, RZ, RZ, -R41 ;  /* 0x000000ffff298224 */ /* 0x000fe400078e0a29 */
[--C-:B------:R-:W-:Y:S01]  /*1e70*/  @!P2 IMAD.IADD R12, R12, 0x1, -R0.reuse ;  /* 0x000000010c0ca824 */ /* 0x100fe200078e0a00 */
[----:B------:R-:W-:Y:S01]  /*1e80*/  ISETP.GE.AND P2, PT, R53, RZ, PT ;  /* 0x000000ff3500720c */ /* 0x000fe20003f46270 */
[--C-:B------:R-:W-:Y:S01]  /*1e90*/  @!P4 IMAD.IADD R9, R9, 0x1, -R0.reuse ;  /* 0x000000010909c824 */ /* 0x100fe200078e0a00 */
[----:B------:R-:W-:Y:S01]  /*1ea0*/  ISETP.GT.U32.AND P4, PT, R0, R13, PT ;  /* 0x0000000d0000720c */ /* 0x000fe20003f84070 */
[--C-:B------:R-:W-:Y:S01]  /*1eb0*/  @!P1 IMAD.IADD R56, R56, 0x1, -R0.reuse ;  /* 0x0000000138389824 */ /* 0x100fe200078e0a00 */
[C---:B------:R-:W-:Y:S01]  /*1ec0*/  ISETP.GT.U32.AND P5, PT, R0.reuse, R12, PT ;  /* 0x0000000c0000720c */ /* 0x040fe20003fa4070 */
[--C-:B------:R-:W-:Y:S01]  /*1ed0*/  @!P3 IMAD.IADD R39, R39, 0x1, -R0.reuse ;  /* 0x000000012727b824 */ /* 0x100fe200078e0a00 */
[C---:B------:R-:W-:Y:S01]  /*1ee0*/  ISETP.GT.U32.AND P0, PT, R0.reuse, R9, PT ;  /* 0x000000090000720c */ /* 0x040fe20003f04070 */
[----:B------:R-:W0:Y:S01]  /*1ef0*/  S2R R53, SR_TID.X ;  /* 0x0000000000357919 */ /* 0x000e220000002100 */
[----:B------:R-:W-:Y:S01]  /*1f00*/  ISETP.GT.U32.AND P1, PT, R0, R56, PT ;  /* 0x000000380000720c */ /* 0x000fe20003f24070 */
[--C-:B------:R-:W-:Y:S01]  /*1f10*/  @!P6 IMAD.IADD R10, R10, 0x1, -R0.reuse ;  /* 0x000000010a0ae824 */ /* 0x100fe200078e0a00 */
[----:B------:R-:W-:Y:S01]  /*1f20*/  ISETP.GT.U32.AND P3, PT, R0, R39, PT ;  /* 0x000000270000720c */ /* 0x000fe20003f64070 */
[----:B------:R-:W-:Y:S01]  /*1f30*/  IMAD R8, R8, UR44, RZ ;  /* 0x0000002c08087c24 */ /* 0x000fe2000f8e02ff */
[----:B------:R-:W-:Y:S01]  /*1f40*/  ISETP.GE.AND P6, PT, R50, RZ, PT ;  /* 0x000000ff3200720c */ /* 0x000fe20003fc6270 */
[----:B------:R-:W-:Y:S01]  /*1f50*/  @!P2 IMAD.MOV R47, RZ, RZ, -R47 ;  /* 0x000000ffff2fa224 */ /* 0x000fe200078e0a2f */
[----:B------:R-:W-:Y:S01]  /*1f60*/  ISETP.GE.AND P2, PT, R40, RZ, PT ;  /* 0x000000ff2800720c */ /* 0x000fe20003f46270 */
[--C-:B------:R-:W-:Y:S01]  /*1f70*/  @!P4 IMAD.IADD R13, R13, 0x1, -R0.reuse ;  /* 0x000000010d0dc824 */ /* 0x100fe200078e0a00 */
[----:B------:R-:W-:Y:S01]  /*1f80*/  ISETP.GE.AND P4, PT, R52, RZ, PT ;  /* 0x000000ff3400720c */ /* 0x000fe20003f86270 */
[--C-:B------:R-:W-:Y:S01]  /*1f90*/  @!P5 IMAD.IADD R12, R12, 0x1, -R0.reuse ;  /* 0x000000010c0cd824 */ /* 0x100fe200078e0a00 */
[----:B------:R-:W-:Y:S01]  /*1fa0*/  ISETP.GE.AND P5, PT, R51, RZ, PT ;  /* 0x000000ff3300720c */ /* 0x000fe20003fa6270 */
[--C-:B------:R-:W-:Y:S01]  /*1fb0*/  @!P0 IMAD.IADD R9, R9, 0x1, -R0.reuse ;  /* 0x0000000109098824 */ /* 0x100fe200078e0a00 */
[----:B------:R-:W-:Y:S01]  /*1fc0*/  ISETP.GE.AND P0, PT, R49, RZ, PT ;  /* 0x000000ff3100720c */ /* 0x000fe20003f06270 */
[--C-:B------:R-:W-:Y:S01]  /*1fd0*/  @!P1 IMAD.IADD R56, R56, 0x1, -R0.reuse ;  /* 0x0000000138389824 */ /* 0x100fe200078e0a00 */
[----:B------:R-:W-:Y:S01]  /*1fe0*/  ISETP.GE.AND P1, PT, R3, RZ, PT ;  /* 0x000000ff0300720c */ /* 0x000fe20003f26270 */
[----:B------:R-:W-:Y:S01]  /*1ff0*/  @!P3 IMAD.IADD R39, R39, 0x1, -R0 ;  /* 0x000000012727b824 */ /* 0x000fe200078e0a00 */
[----:B------:R-:W-:Y:S01]  /*2000*/  ISETP.NE.AND P3, PT, R11, RZ, PT ;  /* 0x000000ff0b00720c */ /* 0x000fe20003f65270 */
[----:B------:R-:W-:Y:S01]  /*2010*/  @!P6 IMAD.MOV R10, RZ, RZ, -R10 ;  /* 0x000000ffff0ae224 */ /* 0x000fe200078e0a0a */
[----:B------:R-:W-:Y:S01]  /*2020*/  LOP3.LUT R11, RZ, R11, RZ, 0x33, !PT ;  /* 0x0000000bff0b7212 */ /* 0x000fe200078e33ff */
[----:B------:R-:W-:-:S02]  /*2030*/  @!P2 IMAD.MOV R39, RZ, RZ, -R39 ;  /* 0x000000ffff27a224 */ /* 0x000fc400078e0a27 */
[----:B------:R-:W-:Y:S01]  /*2040*/  @!P4 IMAD.MOV R13, RZ, RZ, -R13 ;  /* 0x000000ffff0dc224 */ /* 0x000fe200078e0a0d */
[C---:B------:R-:W-:Y:S01]  /*2050*/  SEL R4, R11.reuse, R4, !P3 ;  /* 0x000000040b047207 */ /* 0x040fe20005800000 */
[----:B------:R-:W-:Y:S01]  /*2060*/  @!P5 IMAD.MOV R12, RZ, RZ, -R12 ;  /* 0x000000ffff0cd224 */ /* 0x000fe200078e0a0c */
[C---:B------:R-:W-:Y:S01]  /*2070*/  SEL R18, R11.reuse, R18, !P3 ;  /* 0x000000120b127207 */ /* 0x040fe20005800000 */
[----:B------:R-:W-:Y:S01]  /*2080*/  @!P0 IMAD.MOV R9, RZ, RZ, -R9 ;  /* 0x000000ffff098224 */ /* 0x000fe200078e0a09 */
[C---:B------:R-:W-:Y:S01]  /*2090*/  SEL R16, R11.reuse, R16, !P3 ;  /* 0x000000100b107207 */ /* 0x040fe20005800000 */
[----:B-1----:R-:W-:Y:S01]  /*20a0*/  IMAD R4, R4, UR6, RZ ;  /* 0x0000000604047c24 */ /* 0x002fe2000f8e02ff */
[C---:B------:R-:W-:Y:S01]  /*20b0*/  SEL R14, R11.reuse, R14, !P3 ;  /* 0x0000000e0b0e7207 */ /* 0x040fe20005800000 */
[----:B------:R-:W-:Y:S01]  /*20c0*/  @!P1 IMAD.MOV R56, RZ, RZ, -R56 ;  /* 0x000000ffff389224 */ /* 0x000fe200078e0a38 */
[C---:B------:R-:W-:Y:S01]  /*20d0*/  SEL R27, R11.reuse, R27, !P3 ;  /* 0x0000001b0b1b7207 */ /* 0x040fe20005800000 */
[----:B------:R-:W-:Y:S01]  /*20e0*/  IMAD R18, R18, UR6, RZ ;  /* 0x0000000612127c24 */ /* 0x000fe2000f8e02ff */
[----:B---3--:R-:W-:Y:S01]  /*20f0*/  IADD3 R0, P2, PT, R4, UR10, RZ ;  /* 0x0000000a04007c10 */ /* 0x008fe2000ff5e0ff */
[----:B------:R-:W-:Y:S01]  /*2100*/  IMAD R16, R16, UR6, RZ ;  /* 0x0000000610107c24 */ /* 0x000fe2000f8e02ff */
[C---:B------:R-:W-:Y:S01]  /*2110*/  SEL R25, R11.reuse, R25, !P3 ;  /* 0x000000190b197207 */ /* 0x040fe20005800000 */
[----:B------:R-:W-:Y:S01]  /*2120*/  IMAD R14, R14, UR6, RZ ;  /* 0x000000060e0e7c24 */ /* 0x000fe2000f8e02ff */
[----:B------:R-:W-:Y:S01]  /*2130*/  SEL R32, R11, R32, !P3 ;  /* 0x000000200b207207 */ /* 0x000fe20005800000 */
[----:B0-----:R-:W-:Y:S01]  /*2140*/  IMAD.SHL.U32 R54, R53, 0x20, RZ ;  /* 0x0000002035367824 */ /* 0x001fe200078e00ff */
[----:B------:R-:W-:Y:S01]  /*2150*/  SEL R24, R11, R24, !P3 ;  /* 0x000000180b187207 */ /* 0x000fe20005800000 */
[----:B------:R-:W-:Y:S01]  /*2160*/  IMAD.SHL.U32 R50, R53, 0x2, RZ ;  /* 0x0000000235327824 */ /* 0x000fe200078e00ff */
[----:B------:R-:W-:Y:S01]  /*2170*/  SEL R26, R11, R26, !P3 ;  /* 0x0000001a0b1a7207 */ /* 0x000fe20005800000 */
[----:B------:R-:W-:Y:S01]  /*2180*/  IMAD R27, R27, UR6, RZ ;  /* 0x000000061b1b7c24 */ /* 0x000fe2000f8e02ff */
[----:B------:R-:W-:Y:S01]  /*2190*/  SEL R31, R11, R31, !P3 ;  /* 0x0000001f0b1f7207 */ /* 0x000fe20005800000 */
[----:B------:R-:W-:Y:S01]  /*21a0*/  IMAD R25, R25, UR6, RZ ;  /* 0x0000000619197c24 */ /* 0x000fe2000f8e02ff */
[C---:B------:R-:W-:Y:S01]  /*21b0*/  SEL R30, R11.reuse, R30, !P3 ;  /* 0x0000001e0b1e7207 */ /* 0x040fe20005800000 */
[----:B------:R-:W-:Y:S01]  /*21c0*/  IMAD R32, R32, UR6, RZ ;  /* 0x0000000620207c24 */ /* 0x000fe2000f8e02ff */
[C---:B------:R-:W-:Y:S01]  /*21d0*/  SEL R17, R11.reuse, R17, !P3 ;  /* 0x000000110b117207 */ /* 0x040fe20005800000 */
[----:B------:R0:W-:Y:S01]  /*21e0*/  STL [R1+0x1b8], R54 ;  /* 0x0001b83601007387 */ /* 0x0001e20000100800 */
[C---:B------:R-:W-:Y:S01]  /*21f0*/  SEL R34, R11.reuse, R34, !P3 ;  /* 0x000000220b227207 */ /* 0x040fe20005800000 */
[----:B------:R-:W-:Y:S01]  /*2200*/  IMAD R30, R30, UR6, RZ ;  /* 0x000000061e1e7c24 */ /* 0x000fe2000f8e02ff */
[----:B------:R-:W-:Y:S01]  /*2210*/  SEL R15, R11, R15, !P3 ;  /* 0x0000000f0b0f7207 */ /* 0x000fe20005800000 */
[----:B------:R-:W-:Y:S01]  /*2220*/  IMAD R17, R17, UR6, RZ ;  /* 0x0000000611117c24 */ /* 0x000fe2000f8e02ff */
[----:B------:R-:W-:Y:S01]  /*2230*/  SEL R19, R11, R19, !P3 ;  /* 0x000000130b137207 */ /* 0x000fe20005800000 */
[----:B------:R-:W-:Y:S01]  /*2240*/  IMAD R31, R31, UR6, RZ ;  /* 0x000000061f1f7c24 */ /* 0x000fe2000f8e02ff */
[C---:B------:R-:W-:Y:S01]  /*2250*/  SEL R33, R11.reuse, R33, !P3 ;  /* 0x000000210b217207 */ /* 0x040fe20005800000 */
[----:B------:R-:W-:Y:S01]  /*2260*/  IMAD R26, R26, UR6, RZ ;  /* 0x000000061a1a7c24 */ /* 0x000fe2000f8e02ff */
[C---:B------:R-:W-:Y:S01]  /*2270*/  SEL R35, R11.reuse, R35, !P3 ;  /* 0x000000230b237207 */ /* 0x040fe20005800000 */
[----:B------:R-:W-:Y:S01]  /*2280*/  IMAD R34, R34, UR6, RZ ;  /* 0x0000000622227c24 */ /* 0x000fe2000f8e02ff */
[----:B------:R-:W-:Y:S01]  /*2290*/  SEL R36, R11, R36, !P3 ;  /* 0x000000240b247207 */ /* 0x000fe20005800000 */
        /* <DEDUP_REMOVED lines=29> */
[----:B------:R-:W-:Y:S01]  /*2470*/  R2UR UR14, R0 ;  /* 0x00000000000e72ca */ /* 0x000fe200000e0000 */
[----:B------:R-:W-:Y:S01]  /*2480*/  IMAD R56, R56, UR6, RZ ;  /* 0x0000000638387c24 */ /* 0x000fe2000f8e02ff */
[----:B------:R-:W-:-:S02]  /*2490*/  IADD3 R0, P3, PT, R18, UR10, RZ ;  /* 0x0000000a12007c10 */ /* 0x000fc4000ff7e0ff */
[C---:B------:R-:W-:Y:S02]  /*24a0*/  LOP3.LUT R48, R53.reuse, 0x7, RZ, 0xc0, !PT ;  /* 0x0000000735307812 */ /* 0x040fe400078ec0ff */
[----:B------:R-:W-:Y:S02]  /*24b0*/  R2UR UR15, R0 ;  /* 0x00000000000f72ca */ /* 0x000fe400000e0000 */
[----:B------:R-:W-:Y:S01]  /*24c0*/  IADD3 R0, P4, PT, R16, UR10, RZ ;  /* 0x0000000a10007c10 */ /* 0x000fe2000ff9e0ff */
[----:B------:R-:W-:Y:S01]  /*24d0*/  IMAD.SHL.U32 R49, R48, 0x10, RZ ;  /* 0x0000001030317824 */ /* 0x000fe200078e00ff */
[----:B------:R-:W-:Y:S02]  /*24e0*/  IADD3 R39, P5, PT, R14, UR10, RZ ;  /* 0x0000000a0e277c10 */ /* 0x000fe4000ffbe0ff */
[----:B------:R-:W-:Y:S02]  /*24f0*/  SHF.R.U32.HI R51, RZ, 0x2, R53 ;  /* 0x00000002ff337819 */ /* 0x000fe40000011635 */
[----:B------:R-:W-:-:S02]  /*2500*/  LOP3.LUT R40, R53, 0x3, RZ, 0xc0, !PT ;  /* 0x0000000335287812 */ /* 0x000fc400078ec0ff */
[----:B------:R-:W-:Y:S01]  /*2510*/  R2UR UR16, R0 ;  /* 0x00000000001072ca */ /* 0x000fe200000e0000 */
[----:B------:R-:W-:Y:S01]  /*2520*/  IMAD R0, R24, UR6, RZ ;  /* 0x0000000618007c24 */ /* 0x000fe2000f8e02ff */
[----:B------:R-:W-:Y:S01]  /*2530*/  R2UR UR17, R39 ;  /* 0x00000000271172ca */ /* 0x000fe200000e0000 */
[----:B------:R-:W-:Y:S01]  /*2540*/  IMAD R40, R40, 0x110, RZ ;  /* 0x0000011028287824 */ /* 0x000fe200078e02ff */
[----:B------:R-:W-:Y:S02]  /*2550*/  SHF.R.S32.HI R39, RZ, 0x1f, R18 ;  /* 0x0000001fff277819 */ /* 0x000fe40000011412 */
[----:B------:R-:W-:Y:S02]  /*2560*/  LOP3.LUT R42, R54, 0x1c00, RZ, 0xc0, !PT ;  /* 0x00001c00362a7812 */ /* 0x000fe400078ec0ff */
[----:B------:R-:W-:Y:S01]  /*2570*/  SHF.R.U32.HI R52, RZ, 0x4, R53 ;  /* 0x00000004ff347819 */ /* 0x000fe20000011635 */
[----:B0-----:R-:W0:Y:S01]  /*2580*/  S2R R54, SR_TID.X ;  /* 0x0000000000367919 */ /* 0x001e220000002100 */
[----:B------:R-:W-:Y:S01]  /*2590*/  SGXT.U32 R51, R51, 0x3 ;  /* 0x000000033333781a */ /* 0x000fe20000000000 */
[----:B------:R-:W-:Y:S01]  /*25a0*/  IMAD R42, R48, 0x80, R42 ;  /* 0x00000080302a7824 */ /* 0x000fe200078e022a */
[----:B------:R-:W-:Y:S01]  /*25b0*/  SHF.R.S32.HI R18, RZ, 0x1f, R16 ;  /* 0x0000001fff127819 */ /* 0x000fe20000011410 */
[----:B------:R-:W-:Y:S01]  /*25c0*/  STL [R1+0x1bc], R52 ;  /* 0x0001bc3401007387 */ /* 0x000fe20000100800 */
[----:B------:R-:W-:-:S02]  /*25d0*/  IADD3.X R16, PT, PT, R39, UR11, RZ, P3, !PT ;  /* 0x0000000b27107c10 */ /* 0x000fc40009ffe4ff */
[----:B------:R-:W-:Y:S02]  /*25e0*/  LOP3.LUT R49, R49, 0x30, R50, 0x78, !PT ;  /* 0x0000003031317812 */ /* 0x000fe400078e7832 */
[----:B------:R-:W-:Y:S02]  /*25f0*/  LOP3.LUT R51, R51, 0x10, R52, 0xf8, !PT ;  /* 0x0000001033337812 */ /* 0x000fe400078ef834 */
[----:B------:R-:W-:Y:S01]  /*2600*/  IADD3 R39, P3, PT, R0, UR10, RZ ;  /* 0x0000000a00277c10 */ /* 0x000fe2000ff7e0ff */
[----:B------:R-:W-:Y:S01]  /*2610*/  IMAD.IADD R48, R42, 0x1, R49 ;  /* 0x000000012a307824 */ /* 0x000fe200078e0231 */
[----:B------:R-:W-:Y:S02]  /*2620*/  SHF.R.S32.HI R4, RZ, 0x1f, R4 ;  /* 0x0000001fff047819 */ /* 0x000fe40000011404 */
[----:B------:R-:W-:Y:S02]  /*2630*/  LOP3.LUT R3, R40, R51, RZ, 0x3c, !PT ;  /* 0x0000003328037212 */ /* 0x000fe400078e3cff */
[----:B------:R-:W-:Y:S01]  /*2640*/  SHF.R.S32.HI R24, RZ, 0x1f, R14 ;  /* 0x0000001fff187819 */ /* 0x000fe2000001140e */
[----:B------:R-:W-:Y:S01]  /*2650*/  STL [R1+0x1a8], R48 ;  /* 0x0001a83001007387 */ /* 0x000fe20000100800 */
[----:B------:R-:W-:-:S02]  /*2660*/  R2UR UR21, R39 ;  /* 0x00000000271572ca */ /* 0x000fc400000e0000 */
[----:B------:R-:W-:Y:S02]  /*2670*/  IADD3 R40, P0, PT, R27, UR10, RZ ;  /* 0x0000000a1b287c10 */ /* 0x000fe4000ff1e0ff */
[----:B------:R-:W-:Y:S02]  /*2680*/  IADD3.X R14, PT, PT, R4, UR11, RZ, P2, !PT ;  /* 0x0000000b040e7c10 */ /* 0x000fe400097fe4ff */
[----:B------:R-:W-:Y:S02]  /*2690*/  SHF.R.S32.HI R39, RZ, 0x1f, R27 ;  /* 0x0000001fff277819 */ /* 0x000fe4000001141b */
[----:B------:R-:W-:Y:S02]  /*26a0*/  IADD3 R42, P1, PT, R25, UR10, RZ ;  /* 0x0000000a192a7c10 */ /* 0x000fe4000ff3e0ff */
[----:B------:R-:W-:Y:S02]  /*26b0*/  IADD3 R4, P2, PT, R32, UR10, RZ ;  /* 0x0000000a20047c10 */ /* 0x000fe4000ff5e0ff */
[----:B------:R-:W-:-:S02]  /*26c0*/  SHF.R.S32.HI R27, RZ, 0x1f, R25 ;  /* 0x0000001fff1b7819 */ /* 0x000fc40000011419 */
[----:B------:R-:W-:Y:S02]  /*26d0*/  SHF.R.S32.HI R25, RZ, 0x1f, R32 ;  /* 0x0000001fff197819 */ /* 0x000fe40000011420 */
[----:B------:R-:W-:Y:S01]  /*26e0*/  R2UR UR20, R4 ;  /* 0x00000000041472ca */ /* 0x000fe200000e0000 */
[----:B------:R-:W-:Y:S01]  /*26f0*/  IMAD R4, R15, UR6, RZ ;  /* 0x000000060f047c24 */ /* 0x000fe2000f8e02ff */
[----:B------:R-:W-:Y:S02]  /*2700*/  IADD3.X R32, PT, PT, R39, UR11, RZ, P0, !PT ;  /* 0x0000000b27207c10 */ /* 0x000fe400087fe4ff */
[----:B------:R-:W-:Y:S02]  /*2710*/  IADD3.X R27, PT, PT, R27, UR11, RZ, P1, !PT ;  /* 0x0000000b1b1b7c10 */ /* 0x000fe40008ffe4ff */
[----:B------:R-:W-:Y:S02]  /*2720*/  IADD3 R39, P1, PT, R17, UR10, RZ ;  /* 0x0000000a11277c10 */ /* 0x000fe4000ff3e0ff */
[----:B------:R-:W-:-:S02]  /*2730*/  SHF.R.S32.HI R15, RZ, 0x1f, R0 ;  /* 0x0000001fff0f7819 */ /* 0x000fc40000011400 */
[----:B------:R-:W-:Y:S02]  /*2740*/  IADD3 R0, P0, PT, R30, UR10, RZ ;  /* 0x0000000a1e007c10 */ /* 0x000fe4000ff1e0ff */
[----:B------:R-:W-:Y:S02]  /*2750*/  R2UR UR19, R42 ;  /* 0x000000002a1372ca */ /* 0x000fe400000e0000 */
[----:B------:R-:W-:Y:S02]  /*2760*/  IADD3.X R24, PT, PT, R24, UR11, RZ, P5, !PT ;  /* 0x0000000b18187c10 */ /* 0x000fe4000affe4ff */
[----:B------:R-:W-:Y:S02]  /*2770*/  R2UR UR25, R39 ;  /* 0x00000000271972ca */ /* 0x000fe400000e0000 */
[----:B------:R-:W-:Y:S02]  /*2780*/  IADD3 R42, P5, PT, R31, UR10, RZ ;  /* 0x0000000a1f2a7c10 */ /* 0x000fe4000ffbe0ff */
[----:B------:R-:W-:-:S02]  /*2790*/  SHF.R.S32.HI R39, RZ, 0x1f, R31 ;  /* 0x0000001fff277819 */ /* 0x000fc4000001141f */
[----:B------:R-:W-:Y:S02]  /*27a0*/  R2UR UR18, R40 ;  /* 0x00000000281272ca */ /* 0x000fe400000e0000 */
[----:B------:R-:W-:Y:S02]  /*27b0*/  IADD3.X R18, PT, PT, R18, UR11, RZ, P4, !PT ;  /* 0x0000000b12127c10 */ /* 0x000fe4000a7fe4ff */
[----:B------:R-:W-:Y:S02]  /*27c0*/  R2UR UR24, R0 ;  /* 0x00000000001872ca */ /* 0x000fe400000e0000 */
[----:B------:R-:W-:Y:S02]  /*27d0*/  IADD3 R40, P4, PT, R26, UR10, RZ ;  /* 0x0000000a1a287c10 */ /* 0x000fe4000ff9e0ff */
[----:B------:R-:W-:Y:S02]  /*27e0*/  SHF.R.S32.HI R0, RZ, 0x1f, R26 ;  /* 0x0000001fff007819 */ /* 0x000fe4000001141a */
[----:B------:R-:W-:-:S02]  /*27f0*/  SHF.R.S32.HI R26, RZ, 0x1f, R30 ;  /* 0x0000001fff1a7819 */ /* 0x000fc4000001141e */
[----:B------:R-:W-:Y:S02]  /*2800*/  IADD3.X R30, PT, PT, R39, UR11, RZ, P5, !PT ;  /* 0x0000000b271e7c10 */ /* 0x000fe4000affe4ff */
[----:B------:R-:W-:Y:S02]  /*2810*/  IADD3 R39, P5, PT, R33, UR10, RZ ;  /* 0x0000000a21277c10 */ /* 0x000fe4000ffbe0ff */
[----:B------:R-:W-:Y:S02]  /*2820*/  R2UR UR22, R40 ;  /* 0x00000000281672ca */ /* 0x000fe400000e0000 */
[----:B------:R-:W-:Y:S02]  /*2830*/  IADD3.X R25, PT, PT, R25, UR11, RZ, P2, !PT ;  /* 0x0000000b19197c10 */ /* 0x000fe400097fe4ff */
[----:B------:R-:W-:Y:S02]  /*2840*/  IADD3 R40, P2, PT, R34, UR10, RZ ;  /* 0x0000000a22287c10 */ /* 0x000fe4000ff5e0ff */
[----:B------:R-:W-:-:S02]  /*2850*/  R2UR UR29, R39 ;  /* 0x00000000271d72ca */ /* 0x000fc400000e0000 */
[----:B------:R-:W-:Y:S02]  /*2860*/  R2UR UR23, R42 ;  /* 0x000000002a1772ca */ /* 0x000fe400000e0000 */
[----:B------:R-:W-:Y:S02]  /*2870*/  IADD3.X R15, PT, PT, R15, UR11, RZ, P3, !PT ;  /* 0x0000000b0f0f7c10 */ /* 0x000fe40009ffe4ff */
[----:B------:R-:W-:Y:S02]  /*2880*/  SHF.R.S32.HI R39, RZ, 0x1f, R34 ;  /* 0x0000001fff277819 */ /* 0x000fe40000011422 */
[----:B------:R-:W-:Y:S02]  /*2890*/  IADD3 R42, P3, PT, R4, UR10, RZ ;  /* 0x0000000a042a7c10 */ /* 0x000fe4000ff7e0ff */
[----:B------:R-:W-:Y:S02]  /*28a0*/  R2UR UR26, R40 ;  /* 0x00000000281a72ca */ /* 0x000fe400000e0000 */
[----:B------:R-:W-:-:S02]  /*28b0*/  IADD3.X R26, PT, PT, R26, UR11, RZ, P0, !PT ;  /* 0x0000000b1a1a7c10 */ /* 0x000fc400087fe4ff */
[----:B------:R-:W-:Y:S02]  /*28c0*/  SHF.R.S32.HI R34, RZ, 0x1f, R4 ;  /* 0x0000001fff227819 */ /* 0x000fe40000011404 */
[----:B------:R-:W-:Y:S02]  /*28d0*/  IADD3 R40, P0, PT, R35, UR10, RZ ;  /* 0x0000000a23287c10 */ /* 0x000fe4000ff1e0ff */
[----:B------:R-:W-:Y:S02]  /*28e0*/  IADD3.X R31, PT, PT, R0, UR11, RZ, P4, !PT ;  /* 0x0000000b001f7c10 */ /* 0x000fe4000a7fe4ff */
[----:B------:R-:W-:Y:S02]  /*28f0*/  IADD3.X R34, PT, PT, R34, UR11, RZ, P3, !PT ;  /* 0x0000000b22227c10 */ /* 0x000fe40009ffe4ff */
[----:B------:R-:W-:Y:S02]  /*2900*/  SHF.R.S32.HI R17, RZ, 0x1f, R17 ;  /* 0x0000001fff117819 */ /* 0x000fe40000011411 */
[----:B------:R-:W-:-:S02]  /*2910*/  IADD3 R0, P4, PT, R19, UR10, RZ ;  /* 0x0000000a13007c10 */ /* 0x000fc4000ff9e0ff */
[----:B------:R-:W-:Y:S02]  /*2920*/  R2UR UR30, R40 ;  /* 0x00000000281e72ca */ /* 0x000fe400000e0000 */
[----:B------:R-:W-:Y:S02]  /*2930*/  IADD3 R4, P3, PT, R38, UR10, RZ ;  /* 0x0000000a26047c10 */ /* 0x000fe4000ff7e0ff */
[----:B------:R-:W-:Y:S02]  /*2940*/  SHF.R.S32.HI R40, RZ, 0x1f, R19 ;  /* 0x0000001fff287819 */ /* 0x000fe40000011413 */
[----:B------:R-:W-:Y:S02]  /*2950*/  R2UR UR27, R42 ;  /* 0x000000002a1b72ca */ /* 0x000fe400000e0000 */
[----:B------:R-:W-:Y:S02]  /*2960*/  IADD3.X R17, PT, PT, R17, UR11, RZ, P1, !PT ;  /* 0x0000000b11117c10 */ /* 0x000fe40008ffe4ff */
[----:B------:R-:W-:-:S02]  /*2970*/  R2UR UR28, R0 ;  /* 0x00000000001c72ca */ /* 0x000fc400000e0000 */
[----:B------:R-:W-:Y:S02]  /*2980*/  SHF.R.S32.HI R19, RZ, 0x1f, R33 ;  /* 0x0000001fff137819 */ /* 0x000fe40000011421 */
[----:B------:R-:W-:Y:S02]  /*2990*/  IADD3.X R39, PT, PT, R39, UR11, RZ, P2, !PT ;  /* 0x0000000b27277c10 */ /* 0x000fe400097fe4ff */
[----:B------:R-:W-:Y:S02]  /*29a0*/  R2UR UR33, R4 ;  /* 0x00000000042172ca */ /* 0x000fe400000e0000 */
[----:B------:R-:W-:Y:S02]  /*29b0*/  IADD3 R42, P1, PT, R36, UR10, RZ ;  /* 0x0000000a242a7c10 */ /* 0x000fe4000ff3e0ff */
[----:B------:R-:W-:Y:S02]  /*29c0*/  IADD3 R0, P2, PT, R37, UR10, RZ ;  /* 0x0000000a25007c10 */ /* 0x000fe4000ff5e0ff */
[----:B------:R-:W-:-:S02]  /*29d0*/  IADD3.X R33, PT, PT, R40, UR11, RZ, P4, !PT ;  /* 0x0000000b28217c10 */ /* 0x000fc4000a7fe4ff */
[----:B------:R-:W-:Y:S02]  /*29e0*/  SHF.R.S32.HI R4, RZ, 0x1f, R36 ;  /* 0x0000001fff047819 */ /* 0x000fe40000011424 */
[----:B------:R-:W-:Y:S02]  /*29f0*/  IADD3 R40, P4, PT, R44, UR10, RZ ;  /* 0x0000000a2c287c10 */ /* 0x000fe4000ff9e0ff */
[----:B------:R-:W-:Y:S02]  /*2a00*/  SHF.R.S32.HI R36, RZ, 0x1f, R37 ;  /* 0x0000001fff247819 */ /* 0x000fe40000011425 */
[----:B------:R-:W-:Y:S02]  /*2a10*/  R2UR UR32, R0 ;  /* 0x00000000002072ca */ /* 0x000fe400000e0000 */
[----:B------:R-:W-:Y:S02]  /*2a20*/  R2UR UR31, R42 ;  /* 0x000000002a1f72ca */ /* 0x000fe400000e0000 */
[----:B------:R-:W-:-:S02]  /*2a30*/  IADD3.X R19, PT, PT, R19, UR11, RZ, P5, !PT ;  /* 0x0000000b13137c10 */ /* 0x000fc4000affe4ff */
[----:B------:R-:W-:Y:S02]  /*2a40*/  R2UR UR34, R40 ;  /* 0x00000000282272ca */ /* 0x000fe400000e0000 */
[----:B------:R-:W-:Y:S02]  /*2a50*/  SHF.R.S32.HI R0, RZ, 0x1f, R35 ;  /* 0x0000001fff007819 */ /* 0x000fe40000011423 */
[----:B------:R-:W-:Y:S02]  /*2a60*/  IADD3.X R36, PT, PT, R36, UR11, RZ, P2, !PT ;  /* 0x0000000b24247c10 */ /* 0x000fe400097fe4ff */
[----:B------:R-:W-:Y:S02]  /*2a70*/  IADD3 R42, P5, PT, R46, UR10, RZ ;  /* 0x0000000a2e2a7c10 */ /* 0x000fe4000ffbe0ff */
[----:B------:R-:W-:Y:S02]  /*2a80*/  SHF.R.S32.HI R35, RZ, 0x1f, R38 ;  /* 0x0000001fff237819 */ /* 0x000fe40000011426 */
[----:B------:R-:W-:-:S02]  /*2a90*/  IADD3 R40, P2, PT, R47, UR10, RZ ;  /* 0x0000000a2f287c10 */ /* 0x000fc4000ff5e0ff */
[----:B------:R-:W-:Y:S02]  /*2aa0*/  IADD3.X R37, PT, PT, R4, UR11, RZ, P1, !PT ;  /* 0x0000000b04257c10 */ /* 0x000fe40008ffe4ff */
[----:B0-----:R-:W-:Y:S02]  /*2ab0*/  LOP3.LUT R54, R54, 0x180, RZ, 0xc0, !PT ;  /* 0x0000018036367812 */ /* 0x001fe400078ec0ff */
[----:B------:R-:W-:Y:S02]  /*2ac0*/  IADD3 R4, P1, PT, R43, UR10, RZ ;  /* 0x0000000a2b047c10 */ /* 0x000fe4000ff3e0ff */
[----:B------:R-:W-:Y:S02]  /*2ad0*/  R2UR UR35, R42 ;  /* 0x000000002a2372ca */ /* 0x000fe400000e0000 */
[----:B------:R-:W-:Y:S02]  /*2ae0*/  IADD3.X R35, PT, PT, R35, UR11, RZ, P3, !PT ;  /* 0x0000000b23237c10 */ /* 0x000fe40009ffe4ff */
[----:B------:R-:W-:-:S02]  /*2af0*/  R2UR UR38, R40 ;  /* 0x00000000282672ca */ /* 0x000fc400000e0000 */
[----:B------:R-:W-:Y:S02]  /*2b00*/  IADD3 R42, P3, PT, R45, UR10, RZ ;  /* 0x0000000a2d2a7c10 */ /* 0x000fe4000ff7e0ff */
[----:B------:R-:W-:Y:S02]  /*2b10*/  SHF.R.S32.HI R44, RZ, 0x1f, R44 ;  /* 0x0000001fff2c7819 */ /* 0x000fe4000001142c */
[----:B------:R-:W-:Y:S02]  /*2b20*/  SHF.R.S32.HI R40, RZ, 0x1f, R46 ;  /* 0x0000001fff287819 */ /* 0x000fe4000001142e */
[----:B------:R-:W-:Y:S02]  /*2b30*/  R2UR UR62, R31 ;  /* 0x000000001f3e72ca */ /* 0x000fe400000e0000 */
[----:B------:R-:W-:Y:S02]  /*2b40*/  R2UR UR61, R30 ;  /* 0x000000001e3d72ca */ /* 0x000fe400000e0000 */
[----:B------:R-:W-:Y:S01]  /*2b50*/  R2UR UR37, R4 ;  /* 0x00000000042572ca */ /* 0x000fe200000e0000 */
[----:B------:R-:W-:Y:S01]  /*2b60*/  IMAD R4, R9, UR6, RZ ;  /* 0x0000000609047c24 */ /* 0x000fe2000f8e02ff */
[----:B------:R-:W-:-:S02]  /*2b70*/  SHF.R.U32.HI R31, RZ, 0x4, R54 ;  /* 0x00000004ff1f7819 */ /* 0x000fc40000011636 */
[----:B------:R-:W-:Y:S02]  /*2b80*/  SHF.R.U32.HI R30, RZ, 0x3, R54 ;  /* 0x00000003ff1e7819 */ /* 0x000fe40000011636 */
[----:B------:R-:W-:Y:S01]  /*2b90*/  IADD3.X R38, PT, PT, R0, UR11, RZ, P0, !PT ;  /* 0x0000000b00267c10 */ /* 0x000fe200087fe4ff */
[----:B------:R-:W0:Y:S01]  /*2ba0*/  S2R R54, SR_TID.X ;  /* 0x0000000000367919 */ /* 0x000e220000002100 */
[----:B------:R-:W-:Y:S02]  /*2bb0*/  IADD3 R0, P0, PT, R41, UR10, RZ ;  /* 0x0000000a29007c10 */ /* 0x000fe4000ff1e0ff */
[----:B------:R-:W-:Y:S02]  /*2bc0*/  SHF.R.S32.HI R9, RZ, 0x1f, R41 ;  /* 0x0000001fff097819 */ /* 0x000fe40000011429 */
[----:B------:R-:W-:Y:S02]  /*2bd0*/  R2UR UR39, R42 ;  /* 0x000000002a2772ca */ /* 0x000fe400000e0000 */
[----:B------:R-:W-:-:S02]  /*2be0*/  IADD3.X R41, PT, PT, R44, UR11, RZ, P4, !PT ;  /* 0x0000000b2c297c10 */ /* 0x000fc4000a7fe4ff */
[----:B------:R-:W-:Y:S02]  /*2bf0*/  IADD3.X R40, PT, PT, R40, UR11, RZ, P5, !PT ;  /* 0x0000000b28287c10 */ /* 0x000fe4000affe4ff */
[----:B------:R-:W-:Y:S02]  /*2c00*/  IADD3 R42, P5, PT, R12, UR10, RZ ;  /* 0x0000000a0c2a7c10 */ /* 0x000fe4000ffbe0ff */
[----:B------:R-:W-:Y:S02]  /*2c10*/  IADD3 R44, P6, PT, R10, UR10, RZ ;  /* 0x0000000a0a2c7c10 */ /* 0x000fe4000ffde0ff */
[----:B------:R-:W-:Y:S02]  /*2c20*/  R2UR UR36, R0 ;  /* 0x00000000002472ca */ /* 0x000fe400000e0000 */
[----:B------:R-:W-:Y:S02]  /*2c30*/  IADD3 R0, P4, PT, R13, UR10, RZ ;  /* 0x0000000a0d007c10 */ /* 0x000fe4000ff9e0ff */
[----:B------:R-:W-:-:S02]  /*2c40*/  R2UR UR41, R42 ;  /* 0x000000002a2972ca */ /* 0x000fc400000e0000 */
[----:B------:R-:W-:Y:S01]  /*2c50*/  R2UR UR42, R44 ;  /* 0x000000002c2a72ca */ /* 0x000fe200000e0000 */
[----:B------:R-:W-:Y:S01]  /*2c60*/  IMAD R44, R11, UR6, RZ ;  /* 0x000000060b2c7c24 */ /* 0x000fe2000f8e02ff */
[----:B------:R-:W-:Y:S01]  /*2c70*/  SHF.R.S32.HI R43, RZ, 0x1f, R43 ;  /* 0x0000001fff2b7819 */ /* 0x000fe2000001142b */
[----:B------:R-:W-:Y:S01]  /*2c80*/  USHF.R.S32.HI UR6, URZ, 0x1f, UR5 ;  /* 0x0000001fff067899 */ /* 0x000fe20008011405 */
[----:B------:R-:W-:Y:S02]  /*2c90*/  SHF.R.S32.HI R42, RZ, 0x1f, R47 ;  /* 0x0000001fff2a7819 */ /* 0x000fe4000001142f */
[----:B------:R-:W-:Y:S01]  /*2ca0*/  IADD3.X R9, PT, PT, R9, UR11, RZ, P0, !PT ;  /* 0x0000000b09097c10 */ /* 0x000fe200087fe4ff */
[----:B------:R-:W-:Y:S01]  /*2cb0*/  ULEA.HI UR6, UR6, UR5, URZ, 0x7 ;  /* 0x0000000506067291 */ /* 0x000fe2000f8f38ff */
[----:B------:R-:W-:Y:S01]  /*2cc0*/  R2UR UR40, R0 ;  /* 0x00000000002872ca */ /* 0x000fe200000e0000 */
[----:B------:R-:W-:Y:S01]  /*2cd0*/  USHF.L.U32 UR5, UR71, 0x7, URZ ;  /* 0x0000000747057899 */ /* 0x000fe200080006ff */
[----:B------:R-:W-:Y:S01]  /*2ce0*/  IADD3.X R43, PT, PT, R43, UR11, RZ, P1, !PT ;  /* 0x0000000b2b2b7c10 */ /* 0x000fe20008ffe4ff */
[----:B------:R-:W-:Y:S01]  /*2cf0*/  USHF.R.S32.HI UR6, URZ, 0x7, UR6 ;  /* 0x00000007ff067899 */ /* 0x000fe20008011406 */
[----:B------:R-:W-:-:S02]  /*2d00*/  IADD3 R46, P0, PT, R4, UR10, RZ ;  /* 0x0000000a042e7c10 */ /* 0x000fc4000ff1e0ff */
[----:B------:R-:W-:Y:S02]  /*2d10*/  SHF.R.S32.HI R11, RZ, 0x1f, R45 ;  /* 0x0000001fff0b7819 */ /* 0x000fe4000001142d */
[----:B------:R-:W-:Y:S02]  /*2d20*/  IADD3 R0, P1, PT, R56, UR10, RZ ;  /* 0x0000000a38007c10 */ /* 0x000fe4000ff3e0ff */
[----:B------:R-:W-:Y:S02]  /*2d30*/  IADD3.X R42, PT, PT, R42, UR11, RZ, P2, !PT ;  /* 0x0000000b2a2a7c10 */ /* 0x000fe400097fe4ff */
[----:B------:R-:W-:Y:S01]  /*2d40*/  IADD3 R45, P2, PT, R44, UR10, RZ ;  /* 0x0000000a2c2d7c10 */ /* 0x000fe2000ff5e0ff */
[----:B------:R1:W-:Y:S01]  /*2d50*/  STL [R1+0x50], R0 ;  /* 0x0000500001007387 */ /* 0x0003e20000100800 */
[----:B------:R-:W-:Y:S02]  /*2d60*/  SHF.R.S32.HI R56, RZ, 0x1f, R56 ;  /* 0x0000001fff387819 */ /* 0x000fe40000011438 */
[----:B------:R-:W-:Y:S01]  /*2d70*/  SHF.R.S32.HI R44, RZ, 0x1f, R44 ;  /* 0x0000001fff2c7819 */ /* 0x000fe2000001142c */
[----:B------:R2:W-:Y:S01]  /*2d80*/  STL [R1+0x54], R45 ;  /* 0x0000542d01007387 */ /* 0x0005e20000100800 */
[----:B------:R-:W-:-:S02]  /*2d90*/  LOP3.LUT R6, R31, 0x1ff, R53, 0x78, !PT ;  /* 0x000001ff1f067812 */ /* 0x000fc400078e7835 */
[----:B------:R-:W-:Y:S02]  /*2da0*/  R2UR UR43, R46 ;  /* 0x000000002e2b72ca */ /* 0x000fe400000e0000 */
[----:B------:R-:W-:Y:S02]  /*2db0*/  IADD3.X R46, PT, PT, R56, UR11, RZ, P1, !PT ;  /* 0x0000000b382e7c10 */ /* 0x000fe40008ffe4ff */
[----:B------:R-:W-:Y:S02]  /*2dc0*/  IADD3.X R44, PT, PT, R44, UR11, RZ, P2, !PT ;  /* 0x0000000b2c2c7c10 */ /* 0x000fe400097fe4ff */
[----:B------:R-:W-:Y:S01]  /*2dd0*/  LOP3.LUT R7, R6, 0x20, RZ, 0x3c, !PT ;  /* 0x0000002006077812 */ /* 0x000fe200078e3cff */
[----:B------:R3:W-:Y:S01]  /*2de0*/  STL [R1+0xd4], R46 ;  /* 0x0000d42e01007387 */ /* 0x0007e20000100800 */
[----:B------:R-:W-:Y:S02]  /*2df0*/  LOP3.LUT R7, R48, 0x40, RZ, 0x3c, !PT ;  /* 0x0000004030077812 */ /* 0x000fe400078e3cff */
[----:B------:R-:W-:Y:S01]  /*2e00*/  SHF.R.S32.HI R4, RZ, 0x1f, R4 ;  /* 0x0000001fff047819 */ /* 0x000fe20000011404 */
[----:B------:R3:W-:Y:S01]  /*2e10*/  STL [R1+0xdc], R44 ;  /* 0x0000dc2c01007387 */ /* 0x0007e20000100800 */
[----:B------:R-:W-:-:S02]  /*2e20*/  IADD3.X R11, PT, PT, R11, UR11, RZ, P3, !PT ;  /* 0x0000000b0b0b7c10 */ /* 0x000fc40009ffe4ff */
[----:B-1----:R-:W-:Y:S01]  /*2e30*/  IADD3 R0, P3, PT, R8, UR8, RZ ;  /* 0x0000000808007c10 */ /* 0x002fe2000ff7e0ff */
[----:B------:R3:W-:Y:S01]  /*2e40*/  STL [R1+0x1ac], R7 ;  /* 0x0001ac0701007387 */ /* 0x0007e20000100800 */
[----:B--2---:R-:W-:Y:S01]  /*2e50*/  IADD3.X R45, PT, PT, R4, UR11, RZ, P0, !PT ;  /* 0x0000000b042d7c10 */ /* 0x004fe200087fe4ff */
[----:B------:R-:W-:Y:S01]  /*2e60*/  USHF.L.U32 UR8, UR72, 0x7, URZ ;  /* 0x0000000748087899 */ /* 0x000fe200080006ff */
[C---:B0-----:R-:W-:Y:S02]  /*2e70*/  LEA.HI R57, R54.reuse, 0x18, RZ, 0x1a ;  /* 0x0000001836397811 */ /* 0x041fe400078fd0ff */
[----:B------:R-:W-:Y:S02]  /*2e80*/  LEA.HI R54, R54, 0x8, RZ, 0x1a ;  /* 0x0000000836367811 */ /* 0x000fe400078fd0ff */
[----:B------:R-:W-:Y:S01]  /*2e90*/  LEA.HI.X.SX32 R4, R8, UR9, 0x1, P3 ;  /* 0x0000000908047c11 */ /* 0x000fe200098f0eff */
[----:B------:R-:W-:Y:S01]  /*2ea0*/  IMAD R29, R57, UR72, RZ ;  /* 0x00000048391d7c24 */ /* 0x000fe2000f8e02ff */
[----:B------:R-:W-:Y:S01]  /*2eb0*/  R2UR UR66, R32 ;  /* 0x00000000204272ca */ /* 0x000fe200000e0000 */
[----:B------:R-:W-:Y:S01]  /*2ec0*/  IMAD R32, R28, UR72, RZ ;  /* 0x000000481c207c24 */ /* 0x000fe2000f8e02ff */
[----:B------:R-:W-:Y:S01]  /*2ed0*/  SHF.R.S32.HI R13, RZ, 0x1f, R13 ;  /* 0x0000001fff0d7819 */ /* 0x000fe2000001140d */
[----:B------:R-:W-:Y:S01]  /*2ee0*/  IMAD R28, R59, UR72, RZ ;  /* 0x000000483b1c7c24 */ /* 0x000fe2000f8e02ff */
[----:B------:R-:W-:Y:S01]  /*2ef0*/  SHF.R.S32.HI R12, RZ, 0x1f, R12 ;  /* 0x0000001fff0c7819 */ /* 0x000fe2000001140c */
[----:B------:R-:W-:Y:S01]  /*2f00*/  IMAD R28, R60, UR72, RZ ;  /* 0x000000483c1c7c24 */ /* 0x000fe2000f8e02ff */
[----:B------:R-:W-:Y:S01]  /*2f10*/  SHF.R.S32.HI R10, RZ, 0x1f, R10 ;  /* 0x0000001fff0a7819 */ /* 0x000fe2000001140a */
[----:B------:R-:W-:Y:S01]  /*2f20*/  IMAD R28, R54, UR72, RZ ;  /* 0x00000048361c7c24 */ /* 0x000fe2000f8e02ff */
[----:B------:R-:W-:Y:S01]  /*2f30*/  R2UR UR58, R39 ;  /* 0x00000000273a72ca */ /* 0x000fe200000e0000 */
[----:B------:R-:W-:Y:S01]  /*2f40*/  IMAD R32, R61, UR72, RZ ;  /* 0x000000483d207c24 */ /* 0x000fe2000f8e02ff */
[----:B------:R-:W-:-:S02]  /*2f50*/  R2UR UR57, R34 ;  /* 0x00000000223972ca */ /* 0x000fc400000e0000 */
[----:B------:R-:W-:Y:S02]  /*2f60*/  R2UR UR56, R33 ;  /* 0x00000000213872ca */ /* 0x000fe400000e0000 */
[----:B------:R-:W-:Y:S02]  /*2f70*/  R2UR UR54, R38 ;  /* 0x00000000263672ca */ /* 0x000fe400000e0000 */
[----:B------:R-:W-:Y:S02]  /*2f80*/  R2UR UR53, R37 ;  /* 0x00000000253572ca */ /* 0x000fe400000e0000 */
[----:B------:R-:W-:Y:S02]  /*2f90*/  R2UR UR52, R36 ;  /* 0x00000000243472ca */ /* 0x000fe400000e0000 */
[----:B------:R-:W-:Y:S02]  /*2fa0*/  R2UR UR51, R35 ;  /* 0x00000000233372ca */ /* 0x000fe400000e0000 */
[----:B------:R-:W-:-:S02]  /*2fb0*/  R2UR UR50, R41 ;  /* 0x00000000293272ca */ /* 0x000fc400000e0000 */
[----:B------:R-:W-:Y:S02]  /*2fc0*/  R2UR UR49, R40 ;  /* 0x00000000283172ca */ /* 0x000fe400000e0000 */
[----:B------:R-:W-:Y:S02]  /*2fd0*/  R2UR UR47, R43 ;  /* 0x000000002b2f72ca */ /* 0x000fe400000e0000 */
[----:B------:R-:W-:Y:S02]  /*2fe0*/  R2UR UR46, R42 ;  /* 0x000000002a2e72ca */ /* 0x000fe400000e0000 */
[----:B------:R-:W-:Y:S02]  /*2ff0*/  R2UR UR9, R45 ;  /* 0x000000002d0972ca */ /* 0x000fe400000e0000 */
[----:B------:R-:W-:Y:S02]  /*3000*/  IADD3.X R13, PT, PT, R13, UR11, RZ, P4, !PT ;  /* 0x0000000b0d0d7c10 */ /* 0x000fe4000a7fe4ff */
[----:B------:R-:W-:-:S02]  /*3010*/  IADD3.X R12, PT, PT, R12, UR11, RZ, P5, !PT ;  /* 0x0000000b0c0c7c10 */ /* 0x000fc4000affe4ff */
[----:B------:R-:W-:Y:S02]  /*3020*/  IADD3.X R10, PT, PT, R10, UR11, RZ, P6, !PT ;  /* 0x0000000b0a0a7c10 */ /* 0x000fe4000b7fe4ff */
[----:B------:R-:W-:Y:S02]  /*3030*/  LOP3.LUT R54, R53, 0x7f, RZ, 0xc0, !PT ;  /* 0x0000007f35367812 */ /* 0x000fe400078ec0ff */
[----:B------:R-:W-:Y:S02]  /*3040*/  LOP3.LUT R5, R30, 0x1ff, R53, 0x78, !PT ;  /* 0x000001ff1e057812 */ /* 0x000fe400078e7835 */
[----:B------:R-:W-:Y:S01]  /*3050*/  R2UR UR70, R14 ;  /* 0x000000000e4672ca */ /* 0x000fe200000e0000 */
[----:B------:R-:W-:Y:S01]  /*3060*/  IMAD R59, R54, UR71, RZ ;  /* 0x00000047363b7c24 */ /* 0x000fe2000f8e02ff */
[----:B------:R-:W-:Y:S02]  /*3070*/  R2UR UR69, R16 ;  /* 0x00000000104572ca */ /* 0x000fe400000e0000 */
[----:B------:R-:W-:-:S02]  /*3080*/  R2UR UR68, R18 ;  /* 0x00000000124472ca */ /* 0x000fc400000e0000 */
[----:B------:R-:W-:Y:S02]  /*3090*/  R2UR UR67, R24 ;  /* 0x00000000184372ca */ /* 0x000fe400000e0000 */
[----:B------:R-:W-:Y:S02]  /*30a0*/  R2UR UR65, R27 ;  /* 0x000000001b4172ca */ /* 0x000fe400000e0000 */
[----:B------:R-:W-:Y:S02]  /*30b0*/  R2UR UR64, R25 ;  /* 0x00000000194072ca */ /* 0x000fe400000e0000 */
[----:B------:R-:W-:Y:S02]  /*30c0*/  CS2R R24, SRZ ;  /* 0x0000000000187805 */ /* 0x000fe4000001ff00 */
[----:B------:R-:W-:Y:S02]  /*30d0*/  R2UR UR63, R15 ;  /* 0x000000000f3f72ca */ /* 0x000fe400000e0000 */
[----:B------:R-:W-:-:S02]  /*30e0*/  CS2R R14, SRZ ;  /* 0x00000000000e7805 */ /* 0x000fc4000001ff00 */
[----:B------:R-:W-:Y:S02]  /*30f0*/  R2UR UR60, R26 ;  /* 0x000000001a3c72ca */ /* 0x000fe400000e0000 */
[----:B------:R-:W-:Y:S02]  /*3100*/  CS2R R26, SRZ ;  /* 0x00000000001a7805 */ /* 0x000fe4000001ff00 */
[----:B------:R-:W-:Y:S02]  /*3110*/  R2UR UR59, R17 ;  /* 0x00000000113b72ca */ /* 0x000fe400000e0000 */
[----:B------:R-:W-:Y:S02]  /*3120*/  CS2R R16, SRZ ;  /* 0x0000000000107805 */ /* 0x000fe4000001ff00 */
[----:B------:R-:W-:Y:S02]  /*3130*/  R2UR UR55, R19 ;  /* 0x00000000133772ca */ /* 0x000fe400000e0000 */
[----:B------:R-:W-:-:S02]  /*3140*/  CS2R R18, SRZ ;  /* 0x0000000000127805 */ /* 0x000fc4000001ff00 */
[----:B------:R-:W-:Y:S02]  /*3150*/  R2UR UR48, R9 ;  /* 0x00000000093072ca */ /* 0x000fe400000e0000 */
[----:B------:R-:W-:Y:S02]  /*3160*/  CS2R R8, SRZ ;  /* 0x0000000000087805 */ /* 0x000fe4000001ff00 */
[----:B------:R-:W-:Y:S02]  /*3170*/  R2UR UR45, R11 ;  /* 0x000000000b2d72ca */ /* 0x000fe400000e0000 */
[----:B------:R-:W-:Y:S02]  /*3180*/  R2UR UR44, R13 ;  /* 0x000000000d2c72ca */ /* 0x000fe400000e0000 */
[----:B------:R-:W-:Y:S02]  /*3190*/  R2UR UR11, R12 ;  /* 0x000000000c0b72ca */ /* 0x000fe400000e0000 */
[----:B------:R-:W-:-:S02]  /*31a0*/  CS2R R12, SRZ ;  /* 0x00000000000c7805 */ /* 0x000fc4000001ff00 */
[----:B------:R-:W-:Y:S02]  /*31b0*/  R2UR UR10, R10 ;  /* 0x000000000a0a72ca */ /* 0x000fe400000e0000 */
[----:B------:R-:W-:Y:S02]  /*31c0*/  CS2R R10, SRZ ;  /* 0x00000000000a7805 */ /* 0x000fe4000001ff00 */
[----:B------:R-:W-:Y:S02]  /*31d0*/  LOP3.LUT R20, R5, 0x40, RZ, 0x3c, !PT ;  /* 0x0000004005147812 */ /* 0x000fe400078e3cff */
[----:B---3--:R-:W-:-:S09]  /*31e0*/  LOP3.LUT R2, R3, 0x20, RZ, 0x3c, !PT ;  /* 0x0000002003027812 */ /* 0x008fd200078e3cff */
.L_x_2:
[----:B0-----:R-:W0:Y:S01]  /*31f0*/  S2R R21, SR_TID.X ;  /* 0x0000000000157919 */ /* 0x001e220000002100 */
[----:B------:R-:W1:Y:S01]  /*3200*/  LDCU UR71, c[0x0][0x3a8] ;  /* 0x00007500ff4777ac */ /* 0x000e620008000800 */
[----:B------:R-:W-:Y:S01]  /*3210*/  PRMT R23, RZ, 0x7610, R23 ;  /* 0x00007610ff177816 */ /* 0x000fe20000000017 */
[----:B------:R2:W-:Y:S01]  /*3220*/  STL [R1+0x210], R26 ;  /* 0x0002101a01007387 */ /* 0x0005e20000100800 */
[----:B------:R-:W3:Y:S01]  /*3230*/  LDCU UR72, c[0x0][0x3a8] ;  /* 0x00007500ff4877ac */ /* 0x000ee20008000800 */
[----:B------:R-:W4:Y:S02]  /*3240*/  S2R R28, SR_TID.X ;  /* 0x00000000001c7919 */ /* 0x000f240000002100 */
[----:B------:R-:W-:Y:S01]  /*3250*/  STL [R1+0x20c], R27 ;  /* 0x00020c1b01007387 */ /* 0x000fe20000100800 */
[----:B--2---:R-:W2:Y:S03]  /*3260*/  S2R R26, SR_TID.X ;  /* 0x00000000001a7919 */ /* 0x004ea60000002100 */
[----:B------:R-:W-:Y:S04]  /*3270*/  STL [R1+0x208], R8 ;  /* 0x0002080801007387 */ /* 0x000fe80000100800 */
[----:B------:R-:W-:Y:S01]  /*3280*/  STL [R1+0x204], R9 ;  /* 0x0002040901007387 */ /* 0x000fe20000100800 */
[----:B------:R-:W-:-:S02]  /*3290*/  PRMT R34, RZ, 0x7610, R34 ;  /* 0x00007610ff227816 */ /* 0x000fc40000000022 */
[----:B------:R-:W-:Y:S01]  /*32a0*/  PRMT R35, RZ, 0x7610, R35 ;  /* 0x00007610ff237816 */ /* 0x000fe20000000023 */
[----:B------:R1:W-:Y:S01]  /*32b0*/  STL [R1+0x200], R10 ;  /* 0x0002000a01007387 */ /* 0x0003e20000100800 */
[----:B0-----:R-:W-:-:S03]  /*32c0*/  LEA.HI R22, R21, 0x8, RZ, 0x1a ;  /* 0x0000000815167811 */ /* 0x001fc600078fd0ff */
[----:B------:R0:W-:Y:S02]  /*32d0*/  STL [R1+0x1fc], R11 ;  /* 0x0001fc0b01007387 */ /* 0x0001e40000100800 */
[----:B-1----:R-:W-:Y:S01]  /*32e0*/  IMAD R29, R22, UR71, RZ ;  /* 0x00000047161d7c24 */ /* 0x002fe2000f8e02ff */
[----:B------:R-:W1:Y:S01]  /*32f0*/  LDCU UR71, c[0x0][0x3a8] ;  /* 0x00007500ff4777ac */ /* 0x000e620008000800 */
[----:B------:R-:W-:Y:S01]  /*3300*/  PRMT R36, RZ, 0x7610, R36 ;  /* 0x00007610ff247816 */ /* 0x000fe20000000024 */
[----:B------:R-:W-:Y:S01]  /*3310*/  STL [R1+0x1f8], R12 ;  /* 0x0001f80c01007387 */ /* 0x000fe20000100800 */
[----:B----4-:R-:W-:Y:S02]  /*3320*/  LEA.HI R32, R28, 0x28, RZ, 0x1a ;  /* 0x000000281c207811 */ /* 0x010fe400078fd0ff */
[----:B------:R-:W-:Y:S01]  /*3330*/  PRMT R37, RZ, 0x7610, R37 ;  /* 0x00007610ff257816 */ /* 0x000fe20000000025 */
[----:B------:R-:W-:Y:S01]  /*3340*/  STL [R1+0x1f4], R13 ;  /* 0x0001f40d01007387 */ /* 0x000fe20000100800 */
[----:B--2---:R-:W-:-:S03]  /*3350*/  LEA.HI R7, R26, 0x8, RZ, 0x1a ;  /* 0x000000081a077811 */ /* 0x004fc600078fd0ff */
[----:B------:R-:W-:Y:S01]  /*3360*/  STL [R1+0x1f0], R14 ;  /* 0x0001f00e01007387 */ /* 0x000fe20000100800 */
[C---:B------:R-:W-:Y:S02]  /*3370*/  LEA.HI R20, R26.reuse, 0x18, RZ, 0x1a ;  /* 0x000000181a147811 */ /* 0x040fe400078fd0ff */
[----:B------:R-:W-:Y:S01]  /*3380*/  ISETP.GE.AND P6, PT, R7, UR7, PT ;  /* 0x0000000707007c0c */ /* 0x000fe2000bfc6270 */
[----:B------:R-:W-:Y:S01]  /*3390*/  STL [R1+0x1ec], R15 ;  /* 0x0001ec0f01007387 */ /* 0x000fe20000100800 */
[----:B------:R-:W-:Y:S02]  /*33a0*/  LEA.HI R21, R26, 0x28, RZ, 0x1a ;  /* 0x000000281a157811 */ /* 0x000fe400078fd0ff */
[----:B------:R-:W-:Y:S01]  /*33b0*/  ISETP.GE.AND P5, PT, R20, UR7, PT ;  /* 0x0000000714007c0c */ /* 0x000fe2000bfa6270 */
[----:B-1----:R-:W-:Y:S01]  /*33c0*/  IMAD R32, R32, UR71, RZ ;  /* 0x0000004720207c24 */ /* 0x002fe2000f8e02ff */
[----:B------:R-:W-:Y:S01]  /*33d0*/  IADD3 R20, P0, PT, R29, R0, RZ ;  /* 0x000000001d147210 */ /* 0x000fe20007f1e0ff */
[----:B------:R-:W1:Y:S01]  /*33e0*/  LDCU UR71, c[0x0][0x3a8] ;  /* 0x00007500ff4777ac */ /* 0x000e620008000800 */
[----:B------:R-:W-:Y:S01]  /*33f0*/  ISETP.GE.AND P4, PT, R21, UR7, PT ;  /* 0x0000000715007c0c */ /* 0x000fe2000bf86270 */
[----:B------:R-:W-:Y:S01]  /*3400*/  STL [R1+0x1e8], R16 ;  /* 0x0001e81001007387 */ /* 0x000fe20000100800 */
[----:B------:R-:W-:-:S02]  /*3410*/  LEA.HI.X.SX32 R21, R29, R4, 0x1, P0 ;  /* 0x000000041d157211 */ /* 0x000fc400000f0eff */
[----:B------:R-:W-:Y:S01]  /*3420*/  LEA.HI R29, R28, 0x18, RZ, 0x1a ;  /* 0x000000181c1d7811 */ /* 0x000fe200078fd0ff */
[----:B------:R-:W-:Y:S01]  /*3430*/  STL [R1+0x1e4], R17 ;  /* 0x0001e41101007387 */ /* 0x000fe20000100800 */
[C---:B------:R-:W-:Y:S02]  /*3440*/  LEA.HI R22, R26.reuse, 0x58, RZ, 0x1a ;  /* 0x000000581a167811 */ /* 0x040fe400078fd0ff */
[----:B------:R-:W-:Y:S01]  /*3450*/  LEA.HI R7, R26, 0x38, RZ, 0x1a ;  /* 0x000000381a077811 */ /* 0x000fe200078fd0ff */
[----:B------:R2:W4:Y:S01]  /*3460*/  @!P6 LDG.E.U8 R23, desc[UR12][R20.64] ;  /* 0x0000000c1417e981 */ /* 0x000522000c1e1100 */
[----:B------:R-:W-:Y:S01]  /*3470*/  IADD3 R30, P6, PT, R32, R0, RZ ;  /* 0x00000000201e7210 */ /* 0x000fe20007fde0ff */
[----:B---3--:R-:W-:Y:S01]  /*3480*/  IMAD R33, R29, UR72, RZ ;  /* 0x000000481d217c24 */ /* 0x008fe2000f8e02ff */
[----:B------:R-:W3:Y:S01]  /*3490*/  LDCU UR72, c[0x0][0x3a8] ;  /* 0x00007500ff4877ac */ /* 0x000ee20008000800 */
[----:B------:R-:W-:Y:S01]  /*34a0*/  ISETP.GE.AND P0, PT, R22, UR7, PT ;  /* 0x0000000716007c0c */ /* 0x000fe2000bf06270 */
[----:B------:R-:W-:Y:S01]  /*34b0*/  STL [R1+0x1e0], R18 ;  /* 0x0001e01201007387 */ /* 0x000fe20000100800 */
[----:B------:R-:W-:-:S02]  /*34c0*/  LEA.HI.X.SX32 R31, R32, R4, 0x1, P6 ;  /* 0x00000004201f7211 */ /* 0x000fc400030f0eff */
[----:B------:R-:W-:Y:S01]  /*34d0*/  IADD3 R28, P1, PT, R33, R0, RZ ;  /* 0x00000000211c7210 */ /* 0x000fe20007f3e0ff */
[----:B------:R-:W0:Y:S01]  /*34e0*/  S2R R32, SR_TID.X ;  /* 0x0000000000207919 */ /* 0x000e220000002100 */
[----:B------:R-:W-:Y:S02]  /*34f0*/  ISETP.GE.AND P3, PT, R7, UR7, PT ;  /* 0x0000000707007c0c */ /* 0x000fe4000bf66270 */
[----:B------:R-:W-:Y:S01]  /*3500*/  LEA.HI.X.SX32 R29, R33, R4, 0x1, P1 ;  /* 0x00000004211d7211 */ /* 0x000fe200008f0eff */
[----:B------:R-:W-:Y:S01]  /*3510*/  STL [R1+0x1dc], R19 ;  /* 0x0001dc1301007387 */ /* 0x000fe20000100800 */
[----:B--2---:R-:W-:Y:S02]  /*3520*/  PRMT R21, RZ, 0x7610, R21 ;  /* 0x00007610ff157816 */ /* 0x004fe40000000015 */
[----:B------:R-:W-:Y:S01]  /*3530*/  PRMT R22, RZ, 0x7610, R22 ;  /* 0x00007610ff167816 */ /* 0x000fe20000000016 */
[----:B------:R-:W2:Y:S01]  /*3540*/  LDL R10, [R1+0x54] ;  /* 0x00005400010a7983 */ /* 0x000ea20000100800 */
[----:B------:R-:W-:-:S03]  /*3550*/  LEA.HI R7, R26, 0x48, RZ, 0x1a ;  /* 0x000000481a077811 */ /* 0x000fc600078fd0ff */
[----:B------:R0:W2:Y:S01]  /*3560*/  @!P4 LDG.E.U8 R21, desc[UR12][R30.64] ;  /* 0x0000000c1e15c981 */ /* 0x0000a2000c1e1100 */
[----:B------:R-:W-:-:S03]  /*3570*/  ISETP.GE.AND P2, PT, R7, UR7, PT ;  /* 0x0000000707007c0c */ /* 0x000fc6000bf46270 */
[----:B------:R0:W2:Y:S02]  /*3580*/  @!P5 LDG.E.U8 R22, desc[UR12][R28.64] ;  /* 0x0000000c1c16d981 */ /* 0x0000a4000c1e1100 */
[----:B0-----:R-:W-:-:S05]  /*3590*/  LEA.HI R33, R32, 0x48, RZ, 0x1a ;  /* 0x0000004820217811 */ /* 0x001fca00078fd0ff */
[----:B-1----:R-:W-:Y:S01]  /*35a0*/  IMAD R33, R33, UR71, RZ ;  /* 0x0000004721217c24 */ /* 0x002fe2000f8e02ff */
[----:B------:R-:W-:Y:S01]  /*35b0*/  LEA.HI R27, R32, 0x38, RZ, 0x1a ;  /* 0x00000038201b7811 */ /* 0x000fe200078fd0ff */
[----:B------:R-:W0:Y:S03]  /*35c0*/  LDCU UR71, c[0x0][0x3a8] ;  /* 0x00007500ff4777ac */ /* 0x000e260008000800 */
[----:B------:R-:W-:-:S04]  /*35d0*/  IADD3 R30, P4, PT, R33, R0, RZ ;  /* 0x00000000211e7210 */ /* 0x000fc80007f9e0ff */
[----:B------:R-:W-:Y:S02]  /*35e0*/  LEA.HI.X.SX32 R31, R33, R4, 0x1, P4 ;  /* 0x00000004211f7211 */ /* 0x000fe400020f0eff */
[----:B------:R-:W1:Y:S01]  /*35f0*/  S2R R33, SR_TID.X ;  /* 0x0000000000217919 */ /* 0x000e620000002100 */
[----:B---3--:R-:W-:Y:S01]  /*3600*/  IMAD R27, R27, UR72, RZ ;  /* 0x000000481b1b7c24 */ /* 0x008fe2000f8e02ff */
[----:B------:R-:W3:Y:S04]  /*3610*/  LDCU UR72, c[0x0][0x3a8] ;  /* 0x00007500ff4877ac */ /* 0x000ee80008000800 */
[----:B------:R-:W-:-:S04]  /*3620*/  IADD3 R28, P5, PT, R27, R0, RZ ;  /* 0x000000001b1c7210 */ /* 0x000fc80007fbe0ff */
[----:B------:R-:W-:Y:S02]  /*3630*/  LEA.HI.X.SX32 R29, R27, R4, 0x1, P5 ;  /* 0x000000041b1d7211 */ /* 0x000fe400028f0eff */
[----:B------:R-:W0:Y:S01]  /*3640*/  S2R R27, SR_TID.X ;  /* 0x00000000001b7919 */ /* 0x000e220000002100 */
[----:B------:R-:W-:Y:S02]  /*3650*/  LEA.HI R7, R26, 0x68, RZ, 0x1a ;  /* 0x000000681a077811 */ /* 0x000fe400078fd0ff */
[----:B------:R-:W-:Y:S02]  /*3660*/  SHF.R.U32.HI R32, RZ, 0x6, R26 ;  /* 0x00000006ff207819 */ /* 0x000fe4000001161a */
[----:B------:R-:W-:Y:S02]  /*3670*/  PRMT R20, RZ, 0x7610, R20 ;  /* 0x00007610ff147816 */ /* 0x000fe40000000014 */
[----:B------:R-:W-:Y:S02]  /*3680*/  ISETP.GE.AND P1, PT, R7, UR7, PT ;  /* 0x0000000707007c0c */ /* 0x000fe4000bf26270 */
[----:B------:R-:W-:-:S02]  /*3690*/  PRMT R7, RZ, 0x7610, R7 ;  /* 0x00007610ff077816 */ /* 0x000fc40000000007 */
[----:B------:R-:W-:Y:S01]  /*36a0*/  SGXT.U32 R32, R32, 0x3 ;  /* 0x000000032020781a */ /* 0x000fe20000000000 */
[----:B------:R0:W2:Y:S04]  /*36b0*/  @!P3 LDG.E.U8 R20, desc[UR12][R28.64] ;  /* 0x0000000c1c14b981 */ /* 0x0000a8000c1e1100 */
[----:B------:R0:W2:Y:S01]  /*36c0*/  @!P2 LDG.E.U8 R7, desc[UR12][R30.64] ;  /* 0x0000000c1e07a981 */ /* 0x0000a2000c1e1100 */
[--C-:B-1----:R-:W-:Y:S02]  /*36d0*/  SHF.R.U32.HI R8, RZ, 0x6, R33.reuse ;  /* 0x00000006ff087819 */ /* 0x102fe40000011621 */
[----:B------:R-:W-:Y:S02]  /*36e0*/  SHF.R.U32.HI R9, RZ, 0x6, R33 ;  /* 0x00000006ff097819 */ /* 0x000fe40000011621 */
[----:B------:R-:W-:-:S02]  /*36f0*/  SGXT.U32 R8, R8, 0x3 ;  /* 0x000000030808781a */ /* 0x000fc40000000000 */
[----:B------:R-:W-:Y:S02]  /*3700*/  SGXT.U32 R9, R9, 0x3 ;  /* 0x000000030909781a */ /* 0x000fe40000000000 */
[----:B------:R-:W-:-:S03]  /*3710*/  LOP3.LUT R8, R8, 0x10, RZ, 0xfc, !PT ;  /* 0x0000001008087812 */ /* 0x000fc600078efcff */
[----:B---3--:R-:W-:Y:S01]  /*3720*/  IMAD R9, R9, UR72, RZ ;  /* 0x0000004809097c24 */ /* 0x008fe2000f8e02ff */
[----:B0-----:R-:W-:Y:S01]  /*3730*/  LOP3.LUT R28, R32, 0x10, RZ, 0xfc, !PT ;  /* 0x00000010201c7812 */ /* 0x001fe200078efcff */
[----:B------:R-:W-:Y:S01]  /*3740*/  IMAD R8, R8, UR71, RZ ;  /* 0x0000004708087c24 */ /* 0x000fe2000f8e02ff */
[----:B------:R-:W0:Y:S01]  /*3750*/  LDCU UR72, c[0x0][0x3a8] ;  /* 0x00007500ff4877ac */ /* 0x000e220008000800 */
[----:B------:R-:W-:Y:S02]  /*3760*/  LOP3.LUT R29, R32, 0x20, RZ, 0xfc, !PT ;  /* 0x00000020201d7812 */ /* 0x000fe400078efcff */
[-C--:B------:R-:W-:Y:S01]  /*3770*/  IADD3 R30, P4, PT, R9, R0.reuse, RZ ;  /* 0x00000000091e7210 */ /* 0x080fe20007f9e0ff */
[----:B------:R-:W1:Y:S01]  /*3780*/  LDCU UR71, c[0x0][0x3a8] ;  /* 0x00007500ff4777ac */ /* 0x000e620008000800 */
[----:B------:R-:W-:Y:S02]  /*3790*/  ISETP.GE.AND P2, PT, R28, UR7, PT ;  /* 0x000000071c007c0c */ /* 0x000fe4000bf46270 */
[----:B------:R-:W-:-:S02]  /*37a0*/  IADD3 R28, P5, PT, R8, R0, RZ ;  /* 0x00000000081c7210 */ /* 0x000fc40007fbe0ff */
[-C--:B------:R-:W-:Y:S02]  /*37b0*/  LEA.HI.X.SX32 R31, R9, R4.reuse, 0x1, P4 ;  /* 0x00000004091f7211 */ /* 0x080fe400020f0eff */
[----:B------:R-:W-:Y:S02]  /*37c0*/  ISETP.GE.AND P4, PT, R29, UR7, PT ;  /* 0x000000071d007c0c */ /* 0x000fe4000bf86270 */
[--C-:B------:R-:W-:Y:S02]  /*37d0*/  SHF.R.U32.HI R9, RZ, 0x6, R27.reuse ;  /* 0x00000006ff097819 */ /* 0x100fe4000001161b */
[----:B------:R-:W-:Y:S02]  /*37e0*/  LEA.HI.X.SX32 R29, R8, R4, 0x1, P5 ;  /* 0x00000004081d7211 */ /* 0x000fe400028f0eff */
[----:B------:R-:W-:Y:S02]  /*37f0*/  SHF.R.U32.HI R8, RZ, 0x6, R27 ;  /* 0x00000006ff087819 */ /* 0x000fe4000001161b */
[----:B------:R-:W-:Y:S01]  /*3800*/  ISETP.GE.AND P3, PT, R32, UR7, PT ;  /* 0x0000000720007c0c */ /* 0x000fe2000bf66270 */
[----:B------:R3:W2:Y:S01]  /*3810*/  @!P2 LDG.E.U8 R35, desc[UR12][R28.64] ;  /* 0x0000000c1c23a981 */ /* 0x0006a2000c1e1100 */
[----:B------:R-:W-:-:S02]  /*3820*/  SGXT.U32 R9, R9, 0x3 ;  /* 0x000000030909781a */ /* 0x000fc40000000000 */
[----:B------:R-:W-:Y:S02]  /*3830*/  SGXT.U32 R8, R8, 0x3 ;  /* 0x000000030808781a */ /* 0x000fe40000000000 */
[----:B------:R-:W-:Y:S02]  /*3840*/  LOP3.LUT R9, R9, 0x20, RZ, 0xfc, !PT ;  /* 0x0000002009097812 */ /* 0x000fe400078efcff */
[----:B------:R-:W-:-:S03]  /*3850*/  LOP3.LUT R8, R8, 0x30, RZ, 0xfc, !PT ;  /* 0x0000003008087812 */ /* 0x000fc600078efcff */
[----:B0-----:R-:W-:Y:S01]  /*3860*/  IMAD R9, R9, UR72, RZ ;  /* 0x0000004809097c24 */ /* 0x001fe2000f8e02ff */
[----:B------:R-:W0:Y:S01]  /*3870*/  LDCU UR72, c[0x0][0x3a8] ;  /* 0x00007500ff4877ac */ /* 0x000e220008000800 */
[----:B-1----:R-:W-:Y:S01]  /*3880*/  IMAD R8, R8, UR71, RZ ;  /* 0x0000004708087c24 */ /* 0x002fe2000f8e02ff */
[----:B------:R1:W4:Y:S01]  /*3890*/  @!P3 LDG.E.U8 R34, desc[UR12][R30.64] ;  /* 0x0000000c1e22b981 */ /* 0x000322000c1e1100 */
[----:B------:R-:W0:Y:S03]  /*38a0*/  LDCU UR71, c[0x0][0x3a8] ;  /* 0x00007500ff4777ac */ /* 0x000e260008000800 */
[-C--:B---3--:R-:W-:Y:S02]  /*38b0*/  IADD3 R28, P3, PT, R8, R0.reuse, RZ ;  /* 0x00000000081c7210 */ /* 0x088fe40007f7e0ff */
[----:B-1----:R-:W-:Y:S02]  /*38c0*/  IADD3 R30, P6, PT, R9, R0, RZ ;  /* 0x00000000091e7210 */ /* 0x002fe40007fde0ff */
[----:B------:R-:W-:-:S02]  /*38d0*/  LOP3.LUT R33, R32, 0x30, RZ, 0xfc, !PT ;  /* 0x0000003020217812 */ /* 0x000fc400078efcff */
[-C--:B------:R-:W-:Y:S02]  /*38e0*/  LEA.HI.X.SX32 R31, R9, R4.reuse, 0x1, P6 ;  /* 0x00000004091f7211 */ /* 0x080fe400030f0eff */
[--C-:B------:R-:W-:Y:S02]  /*38f0*/  SHF.R.U32.HI R9, RZ, 0x6, R27.reuse ;  /* 0x00000006ff097819 */ /* 0x100fe4000001161b */
[----:B------:R-:W-:Y:S01]  /*3900*/  LEA.HI.X.SX32 R29, R8, R4, 0x1, P3 ;  /* 0x00000004081d7211 */ /* 0x000fe200018f0eff */
[----:B------:R1:W3:Y:S01]  /*3910*/  @!P4 LDG.E.U8 R36, desc[UR12][R30.64] ;  /* 0x0000000c1e24c981 */ /* 0x0002e2000c1e1100 */
[----:B------:R-:W-:Y:S02]  /*3920*/  SHF.R.U32.HI R8, RZ, 0x6, R27 ;  /* 0x00000006ff087819 */ /* 0x000fe4000001161b */
[----:B------:R-:W-:Y:S02]  /*3930*/  ISETP.GE.AND P5, PT, R33, UR7, PT ;  /* 0x0000000721007c0c */ /* 0x000fe4000bfa6270 */
[----:B------:R-:W-:-:S02]  /*3940*/  SGXT.U32 R9, R9, 0x3 ;  /* 0x000000030909781a */ /* 0x000fc40000000000 */
[----:B------:R-:W-:Y:S02]  /*3950*/  SGXT.U32 R8, R8, 0x3 ;  /* 0x000000030808781a */ /* 0x000fe40000000000 */
[----:B------:R-:W-:Y:S02]  /*3960*/  LOP3.LUT R9, R9, 0x40, RZ, 0xfc, !PT ;  /* 0x0000004009097812 */ /* 0x000fe400078efcff */
[----:B------:R-:W-:-:S03]  /*3970*/  LOP3.LUT R8, R8, 0x50, RZ, 0xfc, !PT ;  /* 0x0000005008087812 */ /* 0x000fc600078efcff */
[----:B0-----:R-:W-:Y:S01]  /*3980*/  IMAD R9, R9, UR72, RZ ;  /* 0x0000004809097c24 */ /* 0x001fe2000f8e02ff */
[----:B------:R-:W0:Y:S01]  /*3990*/  LDCU UR72, c[0x0][0x3a8] ;  /* 0x00007500ff4877ac */ /* 0x000e220008000800 */
[----:B------:R-:W-:Y:S01]  /*39a0*/  IMAD R8, R8, UR71, RZ ;  /* 0x0000004708087c24 */ /* 0x000fe2000f8e02ff */
[----:B------:R0:W3:Y:S01]  /*39b0*/  @!P5 LDG.E.U8 R37, desc[UR12][R28.64] ;  /* 0x0000000c1c25d981 */ /* 0x0000e2000c1e1100 */
[C---:B------:R-:W-:Y:S01]  /*39c0*/  LOP3.LUT R33, R32.reuse, 0x40, RZ, 0xfc, !PT ;  /* 0x0000004020217812 */ /* 0x040fe200078efcff */
[----:B------:R-:W0:Y:S01]  /*39d0*/  LDCU UR71, c[0x0][0x3a8] ;  /* 0x00007500ff4777ac */ /* 0x000e220008000800 */
[----:B-1----:R-:W-:Y:S02]  /*39e0*/  LOP3.LUT R31, R32, 0x60, RZ, 0xfc, !PT ;  /* 0x00000060201f7812 */ /* 0x002fe400078efcff */
[-C--:B------:R-:W-:Y:S02]  /*39f0*/  IADD3 R30, P6, PT, R8, R0.reuse, RZ ;  /* 0x00000000081e7210 */ /* 0x080fe40007fde0ff */
[----:B0-----:R-:W-:-:S02]  /*3a00*/  IADD3 R28, P4, PT, R9, R0, RZ ;  /* 0x00000000091c7210 */ /* 0x001fc40007f9e0ff */
[----:B------:R-:W-:Y:S02]  /*3a10*/  ISETP.GE.AND P2, PT, R33, UR7, PT ;  /* 0x0000000721007c0c */ /* 0x000fe4000bf46270 */
[-C--:B------:R-:W-:Y:S02]  /*3a20*/  LEA.HI.X.SX32 R29, R9, R4.reuse, 0x1, P4 ;  /* 0x00000004091d7211 */ /* 0x080fe400020f0eff */
[----:B------:R-:W-:Y:S02]  /*3a30*/  ISETP.GE.AND P4, PT, R31, UR7, PT ;  /* 0x000000071f007c0c */ /* 0x000fe4000bf86270 */
[----:B------:R-:W-:Y:S02]  /*3a40*/  SHF.R.U32.HI R9, RZ, 0x6, R27 ;  /* 0x00000006ff097819 */ /* 0x000fe4000001161b */
[----:B------:R-:W-:Y:S02]  /*3a50*/  LOP3.LUT R33, R32, 0x50, RZ, 0xfc, !PT ;  /* 0x0000005020217812 */ /* 0x000fe400078efcff */
[----:B------:R-:W-:-:S02]  /*3a60*/  LEA.HI.X.SX32 R31, R8, R4, 0x1, P6 ;  /* 0x00000004081f7211 */ /* 0x000fc400030f0eff */
[----:B------:R-:W-:Y:S02]  /*3a70*/  SHF.R.U32.HI R8, RZ, 0x6, R27 ;  /* 0x00000006ff087819 */ /* 0x000fe4000001161b */
[----:B------:R-:W-:Y:S02]  /*3a80*/  SGXT.U32 R9, R9, 0x3 ;  /* 0x000000030909781a */ /* 0x000fe40000000000 */
[----:B------:R-:W-:Y:S02]  /*3a90*/  ISETP.GE.AND P3, PT, R33, UR7, PT ;  /* 0x0000000721007c0c */ /* 0x000fe4000bf66270 */
[----:B------:R-:W-:Y:S02]  /*3aa0*/  SGXT.U32 R8, R8, 0x3 ;  /* 0x000000030808781a */ /* 0x000fe40000000000 */
[----:B------:R-:W-:Y:S02]  /*3ab0*/  LOP3.LUT R9, R9, 0x60, RZ, 0xfc, !PT ;  /* 0x0000006009097812 */ /* 0x000fe400078efcff */
[----:B------:R-:W-:-:S02]  /*3ac0*/  LOP3.LUT R8, R8, 0x70, RZ, 0xfc, !PT ;  /* 0x0000007008087812 */ /* 0x000fc400078efcff */
[----:B------:R-:W-:Y:S01]  /*3ad0*/  PRMT R38, RZ, 0x7610, R38 ;  /* 0x00007610ff267816 */ /* 0x000fe20000000026 */
[----:B------:R-:W-:Y:S01]  /*3ae0*/  IMAD R9, R9, UR72, RZ ;  /* 0x0000004809097c24 */ /* 0x000fe2000f8e02ff */
[----:B------:R-:W-:Y:S02]  /*3af0*/  LOP3.LUT R32, R32, 0x70, RZ, 0xfc, !PT ;  /* 0x0000007020207812 */ /* 0x000fe400078efcff */
[----:B------:R-:W-:Y:S01]  /*3b00*/  PRMT R39, RZ, 0x7610, R39 ;  /* 0x00007610ff277816 */ /* 0x000fe20000000027 */
[----:B------:R-:W-:Y:S01]  /*3b10*/  IMAD R8, R8, UR71, RZ ;  /* 0x0000004708087c24 */ /* 0x000fe2000f8e02ff */
[----:B------:R-:W-:Y:S01]  /*3b20*/  ISETP.GE.AND P5, PT, R32, UR7, PT ;  /* 0x0000000720007c0c */ /* 0x000fe2000bfa6270 */
[----:B------:R0:W3:Y:S01]  /*3b30*/  @!P2 LDG.E.U8 R38, desc[UR12][R28.64] ;  /* 0x0000000c1c26a981 */ /* 0x0000e2000c1e1100 */
[----:B------:R-:W-:Y:S01]  /*3b40*/  PRMT R40, RZ, 0x7610, R40 ;  /* 0x00007610ff287816 */ /* 0x000fe20000000028 */
[----:B------:R-:W1:Y:S02]  /*3b50*/  LDCU UR71, c[0x0][0x3a8] ;  /* 0x00007500ff4777ac */ /* 0x000e640008000800 */
[----:B------:R0:W3:Y:S01]  /*3b60*/  @!P3 LDG.E.U8 R39, desc[UR12][R30.64] ;  /* 0x0000000c1e27b981 */ /* 0x0000e2000c1e1100 */
[----:B------:R-:W-:Y:S01]  /*3b70*/  PRMT R41, RZ, 0x7610, R41 ;  /* 0x00007610ff297816 */ /* 0x000fe20000000029 */
[----:B------:R-:W1:Y:S01]  /*3b80*/  LDCU UR72, c[0x0][0x3a8] ;  /* 0x00007500ff4877ac */ /* 0x000e620008000800 */
[----:B0-----:R-:W-:-:S02]  /*3b90*/  IADD3 R28, P2, PT, R9, R0, RZ ;  /* 0x00000000091c7210 */ /* 0x001fc40007f5e0ff */
[----:B------:R-:W-:Y:S02]  /*3ba0*/  LEA.HI R31, R26, 0x78, RZ, 0x1a ;  /* 0x000000781a1f7811 */ /* 0x000fe400078fd0ff */
[C---:B------:R-:W-:Y:S02]  /*3bb0*/  IADD3 R30, P3, PT, R8.reuse, R0, RZ ;  /* 0x00000000081e7210 */ /* 0x040fe40007f7e0ff */
[-C--:B------:R-:W-:Y:S02]  /*3bc0*/  LEA.HI.X.SX32 R29, R9, R4.reuse, 0x1, P2 ;  /* 0x00000004091d7211 */ /* 0x080fe400010f0eff */
[----:B------:R-:W-:Y:S02]  /*3bd0*/  ISETP.GE.AND P2, PT, R31, UR7, PT ;  /* 0x000000071f007c0c */ /* 0x000fe4000bf46270 */
[----:B------:R-:W-:Y:S01]  /*3be0*/  LEA.HI.X.SX32 R31, R8, R4, 0x1, P3 ;  /* 0x00000004081f7211 */ /* 0x000fe200018f0eff */
[----:B------:R0:W3:Y:S04]  /*3bf0*/  @!P4 LDG.E.U8 R40, desc[UR12][R28.64] ;  /* 0x0000000c1c28c981 */ /* 0x0000e8000c1e1100 */
[----:B------:R0:W3:Y:S01]  /*3c00*/  @!P5 LDG.E.U8 R41, desc[UR12][R30.64] ;  /* 0x0000000c1e29d981 */ /* 0x0000e2000c1e1100 */
[----:B------:R-:W0:Y:S01]  /*3c10*/  S2R R8, SR_TID.X ;  /* 0x0000000000087919 */ /* 0x000e220000002100 */
[----:B------:R-:W-:-:S02]  /*3c20*/  LEA.HI R9, R27, 0x68, RZ, 0x1a ;  /* 0x000000681b097811 */ /* 0x000fc400078fd0ff */
[----:B------:R-:W-:-:S03]  /*3c30*/  PRMT R43, RZ, 0x7610, R43 ;  /* 0x00007610ff2b7816 */ /* 0x000fc6000000002b */
[----:B-1----:R-:W-:Y:S01]  /*3c40*/  IMAD R9, R9, UR72, RZ ;  /* 0x0000004809097c24 */ /* 0x002fe2000f8e02ff */
[----:B0-----:R-:W-:-:S05]  /*3c50*/  LEA.HI R8, R8, 0x58, RZ, 0x1a ;  /* 0x0000005808087811 */ /* 0x001fca00078fd0ff */
[----:B------:R-:W-:Y:S01]  /*3c60*/  IMAD R8, R8, UR71, RZ ;  /* 0x0000004708087c24 */ /* 0x000fe2000f8e02ff */
[----:B------:R-:W0:Y:S04]  /*3c70*/  LDCU UR71, c[0x0][0x3a8] ;  /* 0x00007500ff4777ac */ /* 0x000e280008000800 */
[----:B------:R-:W-:-:S04]  /*3c80*/  IADD3 R28, P3, PT, R8, R0, RZ ;  /* 0x00000000081c7210 */ /* 0x000fc80007f7e0ff */
[----:B------:R-:W-:Y:S02]  /*3c90*/  LEA.HI.X.SX32 R29, R8, R4, 0x1, P3 ;  /* 0x00000004081d7211 */ /* 0x000fe400018f0eff */
[----:B------:R-:W-:Y:S02]  /*3ca0*/  LEA.HI R8, R27, 0x78, RZ, 0x1a ;  /* 0x000000781b087811 */ /* 0x000fe400078fd0ff */
[----:B------:R-:W-:Y:S01]  /*3cb0*/  IADD3 R30, P4, PT, R9, R0, RZ ;  /* 0x00000000091e7210 */ /* 0x000fe20007f9e0ff */
[----:B------:R1:W3:Y:S02]  /*3cc0*/  @!P0 LDG.E.U8 R43, desc[UR12][R28.64] ;  /* 0x0000000c1c2b8981 */ /* 0x0002e4000c1e1100 */
[----:B0-----:R-:W-:Y:S01]  /*3cd0*/  IMAD R8, R8, UR71, RZ ;  /* 0x0000004708087c24 */ /* 0x001fe2000f8e02ff */
[----:B------:R-:W-:-:S04]  /*3ce0*/  PRMT R42, RZ, 0x7610, R42 ;  /* 0x00007610ff2a7816 */ /* 0x000fc8000000002a */
[C---:B------:R-:W-:Y:S02]  /*3cf0*/  IADD3 R32, P3, PT, R8.reuse, R0, RZ ;  /* 0x0000000008207210 */ /* 0x040fe40007f7e0ff */
[----:B-1----:R-:W-:Y:S02]  /*3d00*/  PRMT R28, RZ, 0x7610, R28 ;  /* 0x00007610ff1c7816 */ /* 0x002fe4000000001c */
[-C--:B------:R-:W-:Y:S02]  /*3d10*/  LEA.HI.X.SX32 R31, R9, R4.reuse, 0x1, P4 ;  /* 0x00000004091f7211 */ /* 0x080fe400020f0eff */
[----:B------:R-:W-:-:S03]  /*3d20*/  LEA.HI.X.SX32 R33, R8, R4, 0x1, P3 ;  /* 0x0000000408217211 */ /* 0x000fc600018f0eff */
[----:B------:R-:W3:Y:S04]  /*3d30*/  @!P1 LDG.E.U8 R42, desc[UR12][R30.64] ;  /* 0x0000000c1e2a9981 */ /* 0x000ee8000c1e1100 */
[----:B------:R-:W3:Y:S01]  /*3d40*/  @!P2 LDG.E.U8 R28, desc[UR12][R32.64] ;  /* 0x0000000c201ca981 */ /* 0x000ee2000c1e1100 */
[----:B------:R-:W-:Y:S01]  /*3d50*/  BAR.SYNC.DEFER_BLOCKING 0x0 ;  /* 0x0000000000007b1d */ /* 0x000fe20000010000 */
[----:B-----5:R-:W-:-:S05]  /*3d60*/  LOP3.LUT R11, R6, 0x20, RZ, 0x3c, !PT ;  /* 0x00000020060b7812 */ /* 0x020fca00078e3cff */
[----:B------:R-:W-:Y:S04]  /*3d70*/  STL [R1+0x1c4], R0 ;  /* 0x0001c40001007387 */ /* 0x000fe80000100800 */
[----:B------:R-:W3:Y:S04]  /*3d80*/  LDL R9, [R1+0x50] ;  /* 0x0000500001097983 */ /* 0x000ee80000100800 */
[----:B------:R-:W3:Y:S04]  /*3d90*/  LDL R8, [R1+0xd4] ;  /* 0x0000d40001087983 */ /* 0x000ee80000100800 */
[----:B------:R-:W-:Y:S04]  /*3da0*/  STL [R1+0x1c8], R4 ;  /* 0x0001c80401007387 */ /* 0x000fe80000100800 */
[----:B------:R-:W-:Y:S04]  /*3db0*/  STL [R1+0x1c0], R6 ;  /* 0x0001c00601007387 */ /* 0x000fe80000100800 */
[----:B--2---:R-:W-:Y:S04]  /*3dc0*/  STS.U8 [R6+UR4+0x400], R35 ;  /* 0x0004002306007988 */ /* 0x004fe80008000004 */
[----:B----4-:R-:W-:Y:S04]  /*3dd0*/  STS.U8 [R6+UR4], R34 ;  /* 0x0000002206007988 */ /* 0x010fe80008000004 */
[----:B---3--:R-:W-:Y:S04]  /*3de0*/  STS.U8 [R6+UR4+0x800], R36 ;  /* 0x0008002406007988 */ /* 0x008fe80008000004 */
[----:B------:R-:W-:Y:S04]  /*3df0*/  STS.U8 [R6+UR4+0xc00], R37 ;  /* 0x000c002506007988 */ /* 0x000fe80008000004 */
[----:B------:R-:W-:Y:S04]  /*3e00*/  STS.U8 [R6+UR4+0x1000], R38 ;  /* 0x0010002606007988 */ /* 0x000fe80008000004 */
[----:B------:R-:W-:Y:S04]  /*3e10*/  STS.U8 [R6+UR4+0x1400], R39 ;  /* 0x0014002706007988 */ /* 0x000fe80008000004 */
[----:B------:R-:W-:Y:S04]  /*3e20*/  STS.U8 [R6+UR4+0x1800], R40 ;  /* 0x0018002806007988 */ /* 0x000fe80008000004 */
[----:B------:R0:W-:Y:S04]  /*3e30*/  STS.U8 [R6+UR4+0x1c00], R41 ;  /* 0x001c002906007988 */ /* 0x0001e80008000004 */
[----:B0-----:R-:W2:Y:S04]  /*3e40*/  LDL.LU R6, [R1+0xdc] ;  /* 0x0000dc0001067983 */ /* 0x001ea80000300800 */
[----:B------:R-:W-:Y:S04]  /*3e50*/  STS.U8 [R11+UR4+0x200], R23 ;  /* 0x000200170b007988 */ /* 0x000fe80008000004 */
[----:B------:R-:W-:Y:S04]  /*3e60*/  STS.U8 [R11+UR4+0x600], R22 ;  /* 0x000600160b007988 */ /* 0x000fe80008000004 */
[----:B------:R-:W-:Y:S04]  /*3e70*/  STS.U8 [R11+UR4+0xa00], R21 ;  /* 0x000a00150b007988 */ /* 0x000fe80008000004 */
[----:B------:R0:W-:Y:S04]  /*3e80*/  STS.U8 [R11+UR4+0xe00], R20 ;  /* 0x000e00140b007988 */ /* 0x0001e80008000004 */
[----:B------:R-:W-:Y:S01]  /*3e90*/  STS.U8 [R11+UR4+0x1200], R7 ;  /* 0x001200070b007988 */ /* 0x000fe20008000004 */
[----:B------:R-:W-:-:S04]  /*3ea0*/  LOP3.LUT R12, R26, 0x7f, RZ, 0xc0, !PT ;  /* 0x0000007f1a0c7812 */ /* 0x000fc800078ec0ff */
[----:B------:R-:W-:Y:S02]  /*3eb0*/  ISETP.GE.AND P0, PT, R12, UR7, PT ;  /* 0x000000070c007c0c */ /* 0x000fe4000bf06270 */
[----:B------:R-:W-:Y:S01]  /*3ec0*/  IADD3 RZ, P2, PT, R59, R10, RZ ;  /* 0x0000000a3bff7210 */ /* 0x000fe20007f5e0ff */
[----:B------:R-:W-:Y:S01]  /*3ed0*/  STS.U8 [R11+UR4+0x1600], R43 ;  /* 0x0016002b0b007988 */ /* 0x000fe20008000004 */
[----:B------:R-:W-:-:S03]  /*3ee0*/  SHF.R.S32.HI R0, RZ, 0x1f, R59 ;  /* 0x0000001fff007819 */ /* 0x000fc6000001143b */
[----:B------:R-:W-:Y:S04]  /*3ef0*/  STS.U8 [R11+UR4+0x1a00], R42 ;  /* 0x001a002a0b007988 */ /* 0x000fe80008000004 */
[----:B------:R1:W-:Y:S01]  /*3f00*/  STS.U8 [R11+UR4+0x1e00], R28 ;  /* 0x001e001c0b007988 */ /* 0x0003e20008000004 */
[----:B------:R-:W-:Y:S01]  /*3f10*/  BAR.SYNC.DEFER_BLOCKING 0x0 ;  /* 0x0000000000007b1d */ /* 0x000fe20000010000 */
[----:B------:R-:W-:Y:S01]  /*3f20*/  PRMT R61, RZ, 0x7610, R61 ;  /* 0x00007610ff3d7816 */ /* 0x000fe2000000003d */
[C---:B0-----:R-:W-:Y:S01]  /*3f30*/  IMAD.IADD R20, R59.reuse, 0x1, R10 ;  /* 0x000000013b147824 */ /* 0x041fe200078e020a */
[----:B------:R-:W-:Y:S02]  /*3f40*/  PRMT R60, RZ, 0x7610, R60 ;  /* 0x00007610ff3c7816 */ /* 0x000fe4000000003c */
[----:B------:R-:W-:-:S02]  /*3f50*/  IADD3 RZ, P3, PT, R59, UR43, RZ ;  /* 0x0000002b3bff7c10 */ /* 0x000fc4000ff7e0ff */
[C---:B------:R-:W-:Y:S01]  /*3f60*/  IADD3 RZ, P1, PT, R59.reuse, R9, RZ ;  /* 0x000000093bff7210 */ /* 0x040fe20007f3e0ff */
[----:B------:R-:W-:-:S04]  /*3f70*/  IMAD.IADD R22, R59, 0x1, R9 ;  /* 0x000000013b167824 */ /* 0x000fc800078e0209 */
[C---:B------:R-:W-:Y:S01]  /*3f80*/  IMAD.X R23, R0.reuse, 0x1, R8, P1 ;  /* 0x0000000100177824 */ /* 0x040fe200008e0608 */
[C---:B------:R-:W-:Y:S02]  /*3f90*/  IADD3 RZ, P1, PT, R59.reuse, UR41, RZ ;  /* 0x000000293bff7c10 */ /* 0x040fe4000ff3e0ff */
[----:B------:R-:W-:Y:S01]  /*3fa0*/  PRMT R52, RZ, 0x7610, R52 ;  /* 0x00007610ff347816 */ /* 0x000fe20000000034 */
[----:B-1----:R-:W-:Y:S01]  /*3fb0*/  VIADD R28, R59, UR41 ;  /* 0x000000293b1c7c36 */ /* 0x002fe20008000000 */
[----:B------:R-:W-:Y:S01]  /*3fc0*/  PRMT R51, RZ, 0x7610, R51 ;  /* 0x00007610ff337816 */ /* 0x000fe20000000033 */
[----:B------:R0:W3:Y:S01]  /*3fd0*/  @!P0 LDG.E.U8 R60, desc[UR12][R22.64] ;  /* 0x0000000c163c8981 */ /* 0x0000e2000c1e1100 */
[----:B------:R-:W-:Y:S02]  /*3fe0*/  PRMT R50, RZ, 0x7610, R50 ;  /* 0x00007610ff327816 */ /* 0x000fe40000000032 */
[----:B------:R-:W-:Y:S02]  /*3ff0*/  IADD3.X R29, PT, PT, R0, UR11, RZ, P1, !PT ;  /* 0x0000000b001d7c10 */ /* 0x000fe40008ffe4ff */
[----:B------:R-:W-:-:S02]  /*4000*/  PRMT R46, RZ, 0x7610, R46 ;  /* 0x00007610ff2e7816 */ /* 0x000fc4000000002e */
[----:B------:R-:W-:Y:S01]  /*4010*/  PRMT R45, RZ, 0x7610, R45 ;  /* 0x00007610ff2d7816 */ /* 0x000fe2000000002d */
[----:B------:R1:W4:Y:S01]  /*4020*/  @!P0 LDG.E.U8 R50, desc[UR12][R28.64] ;  /* 0x0000000c1c328981 */ /* 0x000322000c1e1100 */
[C---:B0-----:R-:W-:Y:S01]  /*4030*/  VIADD R22, R59.reuse, UR42 ;  /* 0x0000002a3b167c36 */ /* 0x041fe20008000000 */
[C---:B------:R-:W-:Y:S02]  /*4040*/  IADD3 RZ, P1, PT, R59.reuse, UR38, RZ ;  /* 0x000000263bff7c10 */ /* 0x040fe4000ff3e0ff */
[----:B------:R-:W-:Y:S01]  /*4050*/  PRMT R44, RZ, 0x7610, R44 ;  /* 0x00007610ff2c7816 */ /* 0x000fe2000000002c */
[C---:B------:R-:W-:Y:S01]  /*4060*/  VIADD R30, R59.reuse, UR35 ;  /* 0x000000233b1e7c36 */ /* 0x040fe20008000000 */
[----:B------:R-:W-:Y:S01]  /*4070*/  PRMT R7, RZ, 0x7610, R7 ;  /* 0x00007610ff077816 */ /* 0x000fe20000000007 */
[C---:B------:R-:W-:Y:S02]  /*4080*/  VIADD R34, R59.reuse, UR32 ;  /* 0x000000203b227c36 */ /* 0x040fe40008000000 */
[C---:B------:R-:W-:Y:S01]  /*4090*/  VIADD R32, R59.reuse, UR33 ;  /* 0x000000213b207c36 */ /* 0x040fe20008000000 */
[C---:B-1----:R-:W-:Y:S01]  /*40a0*/  IADD3.X R29, PT, PT, R0.reuse, UR46, RZ, P1, !PT ;  /* 0x0000002e001d7c10 */ /* 0x042fe20008ffe4ff */
[C---:B------:R-:W-:Y:S01]  /*40b0*/  VIADD R28, R59.reuse, UR38 ;  /* 0x000000263b1c7c36 */ /* 0x040fe20008000000 */
[----:B------:R-:W-:Y:S01]  /*40c0*/  IADD3 RZ, P1, PT, R59, UR35, RZ ;  /* 0x000000233bff7c10 */ /* 0x000fe2000ff3e0ff */
[----:B------:R-:W0:Y:S04]  /*40d0*/  LDS.U8 R4, [R3+UR4+0x488] ;  /* 0x0004880403047984 */ /* 0x000e280008000000 */
[----:B------:R1:W3:Y:S01]  /*40e0*/  @!P0 LDG.E.U8 R44, desc[UR12][R28.64] ;  /* 0x0000000c1c2c8981 */ /* 0x0002e2000c1e1100 */
[----:B------:R-:W-:-:S02]  /*40f0*/  IADD3.X R31, PT, PT, R0, UR49, RZ, P1, !PT ;  /* 0x00000031001f7c10 */ /* 0x000fc40008ffe4ff */
[C---:B------:R-:W-:Y:S01]  /*4100*/  IADD3 RZ, P1, PT, R59.reuse, UR32, RZ ;  /* 0x000000203bff7c10 */ /* 0x040fe2000ff3e0ff */
[----:B------:R-:W-:Y:S01]  /*4110*/  LDS.U8 R26, [R3+UR4] ;  /* 0x00000004031a7984 */ /* 0x000fe20008000000 */
[----:B------:R-:W-:Y:S02]  /*4120*/  PRMT R42, RZ, 0x7610, R42 ;  /* 0x00007610ff2a7816 */ /* 0x000fe4000000002a */
[----:B------:R-:W-:Y:S01]  /*4130*/  PRMT R43, RZ, 0x7610, R43 ;  /* 0x00007610ff2b7816 */ /* 0x000fe2000000002b */
[----:B------:R-:W-:Y:S01]  /*4140*/  LDS.U8 R27, [R3+UR4+0x40] ;  /* 0x00004004031b7984 */ /* 0x000fe20008000000 */
[C---:B-1----:R-:W-:Y:S01]  /*4150*/  VIADD R28, R59.reuse, UR36 ;  /* 0x000000243b1c7c36 */ /* 0x042fe20008000000 */
[----:B------:R-:W-:Y:S02]  /*4160*/  IADD3.X R35, PT, PT, R0, UR52, RZ, P1, !PT ;  /* 0x0000003400237c10 */ /* 0x000fe40008ffe4ff */
[----:B------:R-:W-:Y:S01]  /*4170*/  LDS.U8 R16, [R3+UR4+0x88] ;  /* 0x0000880403107984 */ /* 0x000fe20008000000 */
[----:B------:R-:W-:-:S02]  /*4180*/  IADD3 RZ, P1, PT, R59, UR31, RZ ;  /* 0x0000001f3bff7c10 */ /* 0x000fc4000ff3e0ff */
[----:B------:R-:W-:Y:S01]  /*4190*/  PRMT R47, RZ, 0x7610, R47 ;  /* 0x00007610ff2f7816 */ /* 0x000fe2000000002f */
[----:B------:R-:W-:Y:S01]  /*41a0*/  LDS.U8 R17, [R3+UR4+0xc8] ;  /* 0x0000c80403117984 */ /* 0x000fe20008000000 */
[----:B------:R-:W-:Y:S02]  /*41b0*/  PRMT R48, RZ, 0x7610, R48 ;  /* 0x00007610ff307816 */ /* 0x000fe40000000030 */
[----:B------:R-:W-:Y:S01]  /*41c0*/  PRMT R49, RZ, 0x7610, R49 ;  /* 0x00007610ff317816 */ /* 0x000fe20000000031 */
[----:B------:R-:W-:Y:S01]  /*41d0*/  LDS.U8 R18, [R3+UR4+0x80] ;  /* 0x0000800403127984 */ /* 0x000fe20008000000 */
[----:B------:R-:W-:Y:S02]  /*41e0*/  PRMT R55, RZ, 0x7610, R55 ;  /* 0x00007610ff377816 */ /* 0x000fe40000000037 */
[----:B------:R-:W-:Y:S01]  /*41f0*/  PRMT R53, RZ, 0x7610, R53 ;  /* 0x00007610ff357816 */ /* 0x000fe20000000035 */
[----:B------:R-:W-:Y:S01]  /*4200*/  LDS.U8 R19, [R3+UR4+0xc0] ;  /* 0x0000c00403137984 */ /* 0x000fe20008000000 */
[----:B------:R-:W-:-:S02]  /*4210*/  PRMT R54, RZ, 0x7610, R54 ;  /* 0x00007610ff367816 */ /* 0x000fc40000000036 */
[----:B------:R-:W-:Y:S01]  /*4220*/  PRMT R56, RZ, 0x7610, R56 ;  /* 0x00007610ff387816 */ /* 0x000fe20000000038 */
[----:B------:R-:W-:Y:S01]  /*4230*/  LDS.U8 R8, [R2+UR4] ;  /* 0x0000000402087984 */ /* 0x000fe20008000000 */
[----:B------:R-:W-:Y:S02]  /*4240*/  PRMT R57, RZ, 0x7610, R57 ;  /* 0x00007610ff397816 */ /* 0x000fe40000000039 */
[----:B------:R-:W-:Y:S01]  /*4250*/  PRMT R58, RZ, 0x7610, R58 ;  /* 0x00007610ff3a7816 */ /* 0x000fe2000000003a */
[----:B------:R-:W-:Y:S04]  /*4260*/  LDS.U8 R9, [R2+UR4+0x40] ;  /* 0x0000400402097984 */ /* 0x000fe80008000000 */
[----:B------:R-:W-:Y:S04]  /*4270*/  LDS.U8 R10, [R2+UR4+0x8] ;  /* 0x00000804020a7984 */ /* 0x000fe80008000000 */
[----:B------:R-:W-:Y:S04]  /*4280*/  LDS.U8 R11, [R2+UR4+0x48] ;  /* 0x00004804020b7984 */ /* 0x000fe80008000000 */
[----:B------:R-:W-:Y:S04]  /*4290*/  LDS.U8 R12, [R2+UR4+0x400] ;  /* 0x00040004020c7984 */ /* 0x000fe80008000000 */
[----:B------:R-:W-:Y:S04]  /*42a0*/  LDS.U8 R13, [R2+UR4+0x440] ;  /* 0x00044004020d7984 */ /* 0x000fe80008000000 */
[----:B------:R-:W-:Y:S04]  /*42b0*/  LDS.U8 R14, [R2+UR4+0x408] ;  /* 0x00040804020e7984 */ /* 0x000fe80008000000 */
[----:B------:R-:W-:Y:S01]  /*42c0*/  LDS.U8 R15, [R2+UR4+0x448] ;  /* 0x00044804020f7984 */ /* 0x000fe20008000000 */
[----:B--2---:R-:W-:Y:S01]  /*42d0*/  IMAD.X R21, R0, 0x1, R6, P2 ;  /* 0x0000000100157824 */ /* 0x004fe200010e0606 */
[----:B------:R-:W-:-:S04]  /*42e0*/  IADD3 RZ, P2, PT, R59, UR42, RZ ;  /* 0x0000002a3bff7c10 */ /* 0x000fc8000ff5e0ff */
[----:B------:R1:W2:Y:S01]  /*42f0*/  @!P0 LDG.E.U8 R61, desc[UR12][R20.64] ;  /* 0x0000000c143d8981 */ /* 0x0002a2000c1e1100 */
[----:B------:R-:W-:Y:S02]  /*4300*/  IADD3.X R23, PT, PT, R0, UR10, RZ, P2, !PT ;  /* 0x0000000a00177c10 */ /* 0x000fe400097fe4ff */
[----:B------:R-:W-:-:S03]  /*4310*/  IADD3 RZ, P2, PT, R59, UR39, RZ ;  /* 0x000000273bff7c10 */ /* 0x000fc6000ff5e0ff */
[----:B------:R0:W2:Y:S01]  /*4320*/  @!P0 LDG.E.U8 R51, desc[UR12][R22.64] ;  /* 0x0000000c16338981 */ /* 0x0000a2000c1e1100 */
[C---:B-1----:R-:W-:Y:S01]  /*4330*/  VIADD R20, R59.reuse, UR43 ;  /* 0x0000002b3b147c36 */ /* 0x042fe20008000000 */
[----:B------:R-:W-:Y:S02]  /*4340*/  IADD3.X R21, PT, PT, R0, UR9, RZ, P3, !PT ;  /* 0x0000000900157c10 */ /* 0x000fe40009ffe4ff */
[----:B------:R-:W-:-:S03]  /*4350*/  IADD3 RZ, P3, PT, R59, UR40, RZ ;  /* 0x000000283bff7c10 */ /* 0x000fc6000ff7e0ff */
[----:B------:R1:W2:Y:S01]  /*4360*/  @!P0 LDG.E.U8 R52, desc[UR12][R20.64] ;  /* 0x0000000c14348981 */ /* 0x0002a2000c1e1100 */
[C---:B0-----:R-:W-:Y:S01]  /*4370*/  VIADD R22, R59.reuse, UR39 ;  /* 0x000000273b167c36 */ /* 0x041fe20008000000 */
        /* <DEDUP_REMOVED lines=8> */
[C---:B------:R-:W-:Y:S02]  /*4400*/  IADD3.X R23, PT, PT, R0.reuse, UR47, RZ, P3, !PT ;  /* 0x0000002f00177c10 */ /* 0x040fe40009ffe4ff */
[----:B------:R-:W-:Y:S02]  /*4410*/  IADD3.X R29, PT, PT, R0, UR48, RZ, P2, !PT ;  /* 0x00000030001d7c10 */ /* 0x000fe400097fe4ff */
[----:B------:R-:W-:Y:S01]  /*4420*/  IADD3 RZ, P3, PT, R59, UR34, RZ ;  /* 0x000000223bff7c10 */ /* 0x000fe2000ff7e0ff */
[----:B------:R0:W2:Y:S01]  /*4430*/  @!P0 LDG.E.U8 R7, desc[UR12][R22.64] ;  /* 0x0000000c16078981 */ /* 0x0000a2000c1e1100 */
[----:B-1----:R-:W-:Y:S02]  /*4440*/  PRMT R20, RZ, 0x7610, R20 ;  /* 0x00007610ff147816 */ /* 0x002fe40000000014 */
[----:B------:R-:W-:-:S02]  /*4450*/  PRMT R21, RZ, 0x7610, R21 ;  /* 0x00007610ff157816 */ /* 0x000fc40000000015 */
[----:B------:R-:W-:Y:S02]  /*4460*/  IADD3 RZ, P2, PT, R59, UR33, RZ ;  /* 0x000000213bff7c10 */ /* 0x000fe4000ff5e0ff */
[----:B------:R1:W2:Y:S01]  /*4470*/  @!P0 LDG.E.U8 R20, desc[UR12][R28.64] ;  /* 0x0000000c1c148981 */ /* 0x0002a2000c1e1100 */
[----:B0-----:R-:W-:-:S03]  /*4480*/  PRMT R22, RZ, 0x7610, R22 ;  /* 0x00007610ff167816 */ /* 0x001fc60000000016 */
[----:B------:R0:W2:Y:S01]  /*4490*/  @!P0 LDG.E.U8 R21, desc[UR12][R30.64] ;  /* 0x0000000c1e158981 */ /* 0x0000a2000c1e1100 */
[C---:B------:R-:W-:Y:S02]  /*44a0*/  IADD3.X R33, PT, PT, R0.reuse, UR51, RZ, P2, !PT ;  /* 0x0000003300217c10 */ /* 0x040fe400097fe4ff */
[----:B-1----:R-:W-:Y:S01]  /*44b0*/  PRMT R28, RZ, 0x7610, R28 ;  /* 0x00007610ff1c7816 */ /* 0x002fe2000000001c */
[----:B0-----:R-:W-:Y:S01]  /*44c0*/  VIADD R30, R59, UR34 ;  /* 0x000000223b1e7c36 */ /* 0x001fe20008000000 */
[----:B------:R-:W-:-:S04]  /*44d0*/  IADD3.X R31, PT, PT, R0, UR50, RZ, P3, !PT ;  /* 0x00000032001f7c10 */ /* 0x000fc80009ffe4ff */
[----:B------:R0:W2:Y:S01]  /*44e0*/  @!P0 LDG.E.U8 R28, desc[UR12][R34.64] ;  /* 0x0000000c221c8981 */ /* 0x0000a2000c1e1100 */
[----:B------:R-:W-:Y:S02]  /*44f0*/  PRMT R23, RZ, 0x7610, R23 ;  /* 0x00007610ff177816 */ /* 0x000fe40000000017 */
[C---:B------:R-:W-:Y:S01]  /*4500*/  IADD3 R36, P2, PT, R59.reuse, UR29, RZ ;  /* 0x0000001d3b247c10 */ /* 0x040fe2000ff5e0ff */
[----:B------:R1:W2:Y:S01]  /*4510*/  @!P0 LDG.E.U8 R22, desc[UR12][R30.64] ;  /* 0x0000000c1e168981 */ /* 0x0002a2000c1e1100 */
[----:B------:R-:W-:Y:S02]  /*4520*/  PRMT R29, RZ, 0x7610, R29 ;  /* 0x00007610ff1d7816 */ /* 0x000fe4000000001d */
[----:B------:R-:W-:Y:S01]  /*4530*/  IADD3.X R37, PT, PT, R0, UR55, RZ, P2, !PT ;  /* 0x0000003700257c10 */ /* 0x000fe200097fe4ff */
[----:B------:R1:W2:Y:S01]  /*4540*/  @!P0 LDG.E.U8 R23, desc[UR12][R32.64] ;  /* 0x0000000c20178981 */ /* 0x0002a2000c1e1100 */
[----:B0-----:R-:W-:Y:S02]  /*4550*/  IADD3 R34, P3, PT, R59, UR30, RZ ;  /* 0x0000001e3b227c10 */ /* 0x001fe4000ff7e0ff */
[----:B-1----:R-:W-:-:S02]  /*4560*/  PRMT R31, RZ, 0x7610, R31 ;  /* 0x00007610ff1f7816 */ /* 0x002fc4000000001f */
[----:B------:R-:W-:Y:S01]  /*4570*/  PRMT R30, RZ, 0x7610, R30 ;  /* 0x00007610ff1e7816 */ /* 0x000fe2000000001e */
[C---:B------:R-:W-:Y:S01]  /*4580*/  VIADD R32, R59.reuse, UR31 ;  /* 0x0000001f3b207c36 */ /* 0x040fe20008000000 */
[C---:B------:R-:W-:Y:S02]  /*4590*/  IADD3.X R33, PT, PT, R0.reuse, UR53, RZ, P1, !PT ;  /* 0x0000003500217c10 */ /* 0x040fe40008ffe4ff */
[----:B------:R0:W2:Y:S01]  /*45a0*/  @!P0 LDG.E.U8 R31, desc[UR12][R36.64] ;  /* 0x0000000c241f8981 */ /* 0x0000a2000c1e1100 */
[----:B------:R-:W-:Y:S02]  /*45b0*/  IADD3.X R35, PT, PT, R0, UR54, RZ, P3, !PT ;  /* 0x0000003600237c10 */ /* 0x000fe40009ffe4ff */
[C---:B------:R-:W-:Y:S01]  /*45c0*/  IADD3 R38, P2, PT, R59.reuse, UR27, RZ ;  /* 0x0000001b3b267c10 */ /* 0x040fe2000ff5e0ff */
[----:B------:R1:W2:Y:S01]  /*45d0*/  @!P0 LDG.E.U8 R29, desc[UR12][R32.64] ;  /* 0x0000000c201d8981 */ /* 0x0002a2000c1e1100 */
[----:B------:R-:W-:-:S03]  /*45e0*/  IADD3 R40, P1, PT, R59, UR26, RZ ;  /* 0x0000001a3b287c10 */ /* 0x000fc6000ff3e0ff */
[----:B------:R4:W2:Y:S01]  /*45f0*/  @!P0 LDG.E.U8 R30, desc[UR12][R34.64] ;  /* 0x0000000c221e8981 */ /* 0x0008a2000c1e1100 */
[----:B0-----:R-:W-:Y:S02]  /*4600*/  IADD3 R36, P3, PT, R59, UR28, RZ ;  /* 0x0000001c3b247c10 */ /* 0x001fe4000ff7e0ff */
[C---:B------:R-:W-:Y:S02]  /*4610*/  IADD3.X R39, PT, PT, R0.reuse, UR57, RZ, P2, !PT ;  /* 0x0000003900277c10 */ /* 0x040fe400097fe4ff */
[----:B-1----:R-:W-:Y:S02]  /*4620*/  PRMT R32, RZ, 0x7610, R32 ;  /* 0x00007610ff207816 */ /* 0x002fe40000000020 */
[----:B------:R-:W-:Y:S02]  /*4630*/  PRMT R33, RZ, 0x7610, R33 ;  /* 0x00007610ff217816 */ /* 0x000fe40000000021 */
[----:B----4-:R-:W-:Y:S02]  /*4640*/  PRMT R34, RZ, 0x7610, R34 ;  /* 0x00007610ff227816 */ /* 0x010fe40000000022 */
[----:B------:R-:W-:-:S02]  /*4650*/  IADD3.X R37, PT, PT, R0, UR56, RZ, P3, !PT ;  /* 0x0000003800257c10 */ /* 0x000fc40009ffe4ff */
[----:B------:R-:W-:Y:S01]  /*4660*/  IADD3.X R41, PT, PT, R0, UR58, RZ, P1, !PT ;  /* 0x0000003a00297c10 */ /* 0x000fe20008ffe4ff */
[----:B------:R0:W4:Y:S04]  /*4670*/  @!P0 LDG.E.U8 R33, desc[UR12][R38.64] ;  /* 0x0000000c26218981 */ /* 0x000128000c1e1100 */
[----:B------:R1:W2:Y:S04]  /*4680*/  @!P0 LDG.E.U8 R32, desc[UR12][R36.64] ;  /* 0x0000000c24208981 */ /* 0x0002a8000c1e1100 */
[----:B------:R3:W2:Y:S01]  /*4690*/  @!P0 LDG.E.U8 R34, desc[UR12][R40.64] ;  /* 0x0000000c28228981 */ /* 0x0006a2000c1e1100 */
[----:B0-----:R-:W-:-:S02]  /*46a0*/  IADD3 R38, P2, PT, R59, UR24, RZ ;  /* 0x000000183b267c10 */ /* 0x001fc4000ff5e0ff */
[C---:B-1----:R-:W-:Y:S02]  /*46b0*/  IADD3 R36, P1, PT, R59.reuse, UR23, RZ ;  /* 0x000000173b247c10 */ /* 0x042fe4000ff3e0ff */
[C---:B---3--:R-:W-:Y:S02]  /*46c0*/  IADD3 R40, P3, PT, R59.reuse, UR25, RZ ;  /* 0x000000193b287c10 */ /* 0x048fe4000ff7e0ff */
[----:B------:R-:W-:Y:S02]  /*46d0*/  PRMT R35, RZ, 0x7610, R35 ;  /* 0x00007610ff237816 */ /* 0x000fe40000000023 */
[C---:B------:R-:W-:Y:S02]  /*46e0*/  IADD3.X R41, PT, PT, R0.reuse, UR59, RZ, P3, !PT ;  /* 0x0000003b00297c10 */ /* 0x040fe40009ffe4ff */
[C---:B------:R-:W-:Y:S02]  /*46f0*/  IADD3.X R39, PT, PT, R0.reuse, UR60, RZ, P2, !PT ;  /* 0x0000003c00277c10 */ /* 0x040fe400097fe4ff */
[----:B------:R-:W-:Y:S01]  /*4700*/  IADD3.X R37, PT, PT, R0, UR61, RZ, P1, !PT ;  /* 0x0000003d00257c10 */ /* 0x000fe20008ffe4ff */
[----:B------:R0:W3:Y:S04]  /*4710*/  @!P0 LDG.E.U8 R35, desc[UR12][R40.64] ;  /* 0x0000000c28238981 */ /* 0x0000e8000c1e1100 */
[----:B------:R1:W2:Y:S04]  /*4720*/  @!P0 LDG.E.U8 R42, desc[UR12][R38.64] ;  /* 0x0000000c262a8981 */ /* 0x0002a8000c1e1100 */
[----:B------:R1:W2:Y:S01]  /*4730*/  @!P0 LDG.E.U8 R43, desc[UR12][R36.64] ;  /* 0x0000000c242b8981 */ /* 0x0002a2000c1e1100 */
[----:B0-----:R-:W-:-:S02]  /*4740*/  IADD3 R40, P1, PT, R59, UR19, RZ ;  /* 0x000000133b287c10 */ /* 0x001fc4000ff3e0ff */
[C---:B-1----:R-:W-:Y:S02]  /*4750*/  IADD3 R38, P2, PT, R59.reuse, UR21, RZ ;  /* 0x000000153b267c10 */ /* 0x042fe4000ff5e0ff */
[C---:B------:R-:W-:Y:S02]  /*4760*/  IADD3 R36, P3, PT, R59.reuse, UR22, RZ ;  /* 0x000000163b247c10 */ /* 0x040fe4000ff7e0ff */
[C---:B------:R-:W-:Y:S02]  /*4770*/  IADD3.X R39, PT, PT, R0.reuse, UR63, RZ, P2, !PT ;  /* 0x0000003f00277c10 */ /* 0x040fe400097fe4ff */
[C---:B------:R-:W-:Y:S02]  /*4780*/  IADD3.X R37, PT, PT, R0.reuse, UR62, RZ, P3, !PT ;  /* 0x0000003e00257c10 */ /* 0x040fe40009ffe4ff */
[----:B------:R-:W-:Y:S01]  /*4790*/  IADD3.X R41, PT, PT, R0, UR65, RZ, P1, !PT ;  /* 0x0000004100297c10 */ /* 0x000fe20008ffe4ff */
[----:B------:R0:W2:Y:S04]  /*47a0*/  @!P0 LDG.E.U8 R48, desc[UR12][R38.64] ;  /* 0x0000000c26308981 */ /* 0x0000a8000c1e1100 */
        /* <DEDUP_REMOVED lines=13> */
[----:B------:R-:W-:Y:S02]  /*4880*/  IADD3 R38, P2, PT, R59, UR16, RZ ;  /* 0x000000103b267c10 */ /* 0x000fe4000ff5e0ff */
[C---:B------:R-:W-:Y:S02]  /*4890*/  IADD3.X R37, PT, PT, R0.reuse, UR66, RZ, P3, !PT ;  /* 0x0000004200257c10 */ /* 0x040fe40009ffe4ff */
[C---:B------:R-:W-:Y:S02]  /*48a0*/  IADD3.X R39, PT, PT, R0.reuse, UR68, RZ, P2, !PT ;  /* 0x0000004400277c10 */ /* 0x040fe400097fe4ff */
[----:B------:R-:W-:Y:S01]  /*48b0*/  IADD3.X R41, PT, PT, R0, UR70, RZ, P1, !PT ;  /* 0x0000004600297c10 */ /* 0x000fe20008ffe4ff */
[----:B------:R-:W-:Y:S04]  /*48c0*/  STL [R1+0x1cc], R6 ;  /* 0x0001cc0601007387 */ /* 0x000fe80000100800 */
[----:B------:R-:W0:Y:S04]  /*48d0*/  LDS.U8 R0, [R3+UR4+0x4c8] ;  /* 0x0004c80403007984 */ /* 0x000e280008000000 */
[----:B------:R-:W-:Y:S04]  /*48e0*/  STL [R1+0x1d0], R59 ;  /* 0x0001d03b01007387 */ /* 0x000fe80000100800 */
[----:B------:R-:W-:Y:S04]  /*48f0*/  STL [R1+0xc], R4 ;  /* 0x00000c0401007387 */ /* 0x000fe80000100800 */
[----:B------:R-:W1:Y:S04]  /*4900*/  LDS.U8 R4, [R3+UR4+0x480] ;  /* 0x0004800403047984 */ /* 0x000e680008000000 */
[----:B------:R-:W-:Y:S04]  /*4910*/  LDS.U8 R6, [R3+UR4+0x800] ;  /* 0x0008000403067984 */ /* 0x000fe80008000000 */
[----:B------:R0:W2:Y:S04]  /*4920*/  @!P0 LDG.E.U8 R56, desc[UR12][R36.64] ;  /* 0x0000000c24388981 */ /* 0x0000a8000c1e1100 */
[----:B------:R0:W2:Y:S04]  /*4930*/  @!P0 LDG.E.U8 R57, desc[UR12][R38.64] ;  /* 0x0000000c26398981 */ /* 0x0000a8000c1e1100 */
[----:B------:R0:W2:Y:S04]  /*4940*/  @!P0 LDG.E.U8 R58, desc[UR12][R40.64] ;  /* 0x0000000c283a8981 */ /* 0x0000a8000c1e1100 */
[----:B0-----:R-:W-:Y:S04]  /*4950*/  LDS.U8 R36, [R3+UR4+0x440] ;  /* 0x0004400403247984 */ /* 0x001fe80008000000 */
[----:B------:R-:W-:Y:S04]  /*4960*/  LDS.U8 R39, [R3+UR4+0x400] ;  /* 0x0004000403277984 */ /* 0x000fe80008000000 */
[----:B------:R-:W-:Y:S04]  /*4970*/  STL [R1+0x8], R0 ;  /* 0x0000080001007387 */ /* 0x000fe80000100800 */
[----:B------:R-:W0:Y:S04]  /*4980*/  LDS.U8 R0, [R3+UR4+0x4c0] ;  /* 0x0004c00403007984 */ /* 0x000e280008000000 */
[----:B------:R-:W-:Y:S04]  /*4990*/  LDS.U8 R41, [R3+UR4+0x8] ;  /* 0x0000080403297984 */ /* 0x000fe80008000000 */
[----:B-1----:R-:W-:Y:S04]  /*49a0*/  STL [R1+0x4], R4 ;  /* 0x0000040401007387 */ /* 0x002fe80000100800 */
[----:B------:R-:W1:Y:S04]  /*49b0*/  LDS.U8 R4, [R3+UR4+0x840] ;  /* 0x0008400403047984 */ /* 0x000e680008000000 */
[----:B------:R-:W-:Y:S04]  /*49c0*/  LDS.U8 R40, [R3+UR4+0x48] ;  /* 0x0000480403287984 */ /* 0x000fe80008000000 */
[----:B------:R-:W-:Y:S04]  /*49d0*/  LDS.U8 R37, [R3+UR4+0x408] ;  /* 0x0004080403257984 */ /* 0x000fe80008000000 */
[----:B------:R-:W-:Y:S04]  /*49e0*/  LDS.U8 R38, [R3+UR4+0x448] ;  /* 0x0004480403267984 */ /* 0x000fe80008000000 */
[----:B------:R-:W-:Y:S04]  /*49f0*/  LDS.U8 R59, [R2+UR4+0x1c88] ;  /* 0x001c8804023b7984 */ /* 0x000fe80008000000 */
[----:B0-----:R-:W-:Y:S04]  /*4a00*/  STL [R1], R0 ;  /* 0x0000000001007387 */ /* 0x001fe80000100800 */
[----:B------:R-:W0:Y:S04]  /*4a10*/  LDS.U8 R0, [R3+UR4+0x888] ;  /* 0x0008880403007984 */ /* 0x000e280008000000 */
[----:B------:R-:W-:Y:S04]  /*4a20*/  STL [R1+0x4c], R6 ;  /* 0x00004c0601007387 */ /* 0x000fe80000100800 */
[----:B------:R-:W0:Y:S04]  /*4a30*/  LDS.U8 R6, [R3+UR4+0x8c8] ;  /* 0x0008c80403067984 */ /* 0x000e280008000000 */
[----:B-1----:R-:W-:Y:S04]  /*4a40*/  STL [R1+0x48], R4 ;  /* 0x0000480401007387 */ /* 0x002fe80000100800 */
[----:B------:R-:W1:Y:S04]  /*4a50*/  LDS.U8 R4, [R3+UR4+0x808] ;  /* 0x0008080403047984 */ /* 0x000e680008000000 */
[----:B0-----:R-:W-:Y:S04]  /*4a60*/  STL [R1+0x94], R0 ;  /* 0x0000940001007387 */ /* 0x001fe80000100800 */
        /* <DEDUP_REMOVED lines=8> */
[----:B------:R-:W3:Y:S04]  /*4af0*/  LDS.U8 R6, [R3+UR4+0xc40] ;  /* 0x000c400403067984 */ /* 0x000ee80008000000 */
[----:B-1----:R-:W-:Y:S04]  /*4b00*/  STL [R1+0x88], R4 ;  /* 0x0000880401007387 */ /* 0x002fe80000100800 */
[----:B------:R-:W1:Y:S04]  /*4b10*/  LDS.U8 R4, [R3+UR4+0xc88] ;  /* 0x000c880403047984 */ /* 0x000e680008000000 */
[----:B0-----:R-:W-:Y:S04]  /*4b20*/  STL [R1+0x3c], R0 ;  /* 0x00003c0001007387 */ /* 0x001fe80000100800 */
[----:B------:R-:W0:Y:S04]  /*4b30*/  LDS.U8 R0, [R3+UR4+0xcc8] ;  /* 0x000cc80403007984 */ /* 0x000e280008000000 */
[----:B---3--:R-:W-:Y:S04]  /*4b40*/  STL [R1+0x38], R6 ;  /* 0x0000380601007387 */ /* 0x008fe80000100800 */
        /* <DEDUP_REMOVED lines=72> */
[----:B------:R-:W-:Y:S04]  /*4fd0*/  STL [R1+0x1d4], R3 ;  /* 0x0001d40301007387 */ /* 0x000fe80000100800 */
[----:B-1----:R-:W-:Y:S04]  /*4fe0*/  STL [R1+0x188], R4 ;  /* 0x0001880401007387 */ /* 0x002fe80000100800 */
[----:B------:R-:W1:Y:S04]  /*4ff0*/  LDS.U8 R3, [R2+UR4+0x88] ;  /* 0x0000880402037984 */ /* 0x000e680008000000 */
[----:B------:R-:W-:Y:S04]  /*5000*/  LDS.U8 R4, [R2+UR4+0x480] ;  /* 0x0004800402047984 */ /* 0x000fe80008000000 */
[----:B------:R-:W-:Y:S04]  /*5010*/  LDS.U8 R6, [R2+UR4+0x1cc8] ;  /* 0x001cc80402067984 */ /* 0x000fe80008000000 */
[----:B0-----:R-:W-:Y:S04]  /*5020*/  STL [R1+0x184], R0 ;  /* 0x0001840001007387 */ /* 0x001fe80000100800 */
[----:B------:R-:W0:Y:S04]  /*5030*/  LDS.U8 R0, [R2+UR4+0xc8] ;  /* 0x0000c80402007984 */ /* 0x000e280008000000 */
[----:B-1----:R-:W-:Y:S04]  /*5040*/  STL [R1+0x2c], R3 ;  /* 0x00002c0301007387 */ /* 0x002fe80000100800 */
[----:B------:R-:W1:Y:S04]  /*5050*/  LDS.U8 R3, [R2+UR4+0x80] ;  /* 0x0000800402037984 */ /* 0x000e680008000000 */
[----:B0-----:R-:W-:Y:S04]  /*5060*/  STL [R1+0x28], R0 ;  /* 0x0000280001007387 */ /* 0x001fe80000100800 */
[----:B------:R-:W0:Y:S04]  /*5070*/  LDS.U8 R0, [R2+UR4+0xc0] ;  /* 0x0000c00402007984 */ /* 0x000e280008000000 */
[----:B-1----:R-:W-:Y:S04]  /*5080*/  STL [R1+0x24], R3 ;  /* 0x0000240301007387 */ /* 0x002fe80000100800 */
[----:B------:R-:W1:Y:S04]  /*5090*/  LDS.U8 R3, [R2+UR4+0x488] ;  /* 0x0004880402037984 */ /* 0x000e680008000000 */
[----:B0-----:R-:W-:Y:S04]  /*50a0*/  STL [R1+0x20], R0 ;  /* 0x0000200001007387 */ /* 0x001fe80000100800 */
[----:B------:R-:W0:Y:S04]  /*50b0*/  LDS.U8 R0, [R2+UR4+0x4c8] ;  /* 0x0004c80402007984 */ /* 0x000e280008000000 */
[----:B-1----:R-:W-:Y:S04]  /*50c0*/  STL [R1+0x1c], R3 ;  /* 0x00001c0301007387 */ /* 0x002fe80000100800 */
[----:B------:R-:W-:Y:S04]  /*50d0*/  LDS.U8 R3, [R2+UR4+0x800] ;  /* 0x0008000402037984 */ /* 0x000fe80008000000 */
[----:B0-----:R-:W-:Y:S04]  /*50e0*/  STL [R1+0x18], R0 ;  /* 0x0000180001007387 */ /* 0x001fe80000100800 */
[----:B------:R-:W0:Y:S04]  /*50f0*/  LDS.U8 R0, [R2+UR4+0x4c0] ;  /* 0x0004c00402007984 */ /* 0x000e280008000000 */
[----:B------:R-:W-:Y:S04]  /*5100*/  STL [R1+0x14], R4 ;  /* 0x0000140401007387 */ /* 0x000fe80000100800 */
        /* <DEDUP_REMOVED lines=74> */
[----:B------:R-:W-:Y:S04]  /*55b0*/  LDS.U8 R0, [R2+UR4+0x1880] ;  /* 0x0018800402007984 */ /* 0x000fe80008000000 */
[----:B---3--:R-:W-:Y:S04]  /*55c0*/  STL [R1+0x178], R3 ;  /* 0x0001780301007387 */ /* 0x008fe80000100800 */
[----:B------:R-:W0:Y:S04]  /*55d0*/  LDS.U8 R3, [R2+UR4+0x18c0] ;  /* 0x0018c00402037984 */ /* 0x000e280008000000 */
[----:B-1----:R-:W-:Y:S04]  /*55e0*/  STL [R1+0x174], R4 ;  /* 0x0001740401007387 */ /* 0x002fe80000100800 */
[----:B------:R-:W-:Y:S04]  /*55f0*/  LDS.U8 R4, [R2+UR4+0x1c80] ;  /* 0x001c800402047984 */ /* 0x000fe80008000000 */
[----:B0-----:R-:W-:Y:S04]  /*5600*/  STL [R1+0x1d8], R3 ;  /* 0x0001d80301007387 */ /* 0x001fe80000100800 */
[----:B------:R-:W-:Y:S04]  /*5610*/  STL [R1+0x1a4], R0 ;  /* 0x0001a40001007387 */ /* 0x000fe80000100800 */
[----:B------:R-:W0:Y:S04]  /*5620*/  LDS.U8 R3, [R2+UR4+0x1c00] ;  /* 0x001c000402037984 */ /* 0x000e280008000000 */
[----:B------:R-:W1:Y:S04]  /*5630*/  LDS.U8 R0, [R2+UR4+0x1c40] ;  /* 0x001c400402007984 */ /* 0x000e680008000000 */
[----:B0-----:R-:W-:Y:S04]  /*5640*/  STL [R1+0x170], R3 ;  /* 0x0001700301007387 */ /* 0x001fe80000100800 */
[----:B-1----:R-:W-:Y:S04]  /*5650*/  STL [R1+0x16c], R0 ;  /* 0x00016c0001007387 */ /* 0x002fe80000100800 */
[----:B------:R-:W0:Y:S04]  /*5660*/  LDS.U8 R0, [R2+UR4+0x1c08] ;  /* 0x001c080402007984 */ /* 0x000e280008000000 */
[----:B------:R-:W-:Y:S04]  /*5670*/  LDS.U8 R3, [R2+UR4+0x1c48] ;  /* 0x001c480402037984 */ /* 0x000fe80008000000 */
[----:B0-----:R-:W-:Y:S04]  /*5680*/  STL [R1+0x168], R0 ;  /* 0x0001680001007387 */ /* 0x001fe80000100800 */
[----:B------:R-:W-:Y:S01]  /*5690*/  LDS.U8 R0, [R2+UR4+0x1cc0] ;  /* 0x001cc00402007984 */ /* 0x000fe20008000000 */
[----:B------:R-:W-:Y:S06]  /*56a0*/  BAR.SYNC.DEFER_BLOCKING 0x0 ;  /* 0x0000000000007b1d */ /* 0x000fec0000010000 */
[----:B--2---:R0:W-:Y:S04]  /*56b0*/  STS.U8 [R5+UR4], R61 ;  /* 0x0000003d05007988 */ /* 0x0041e80008000004 */
[----:B0-----:R-:W2:Y:S04]  /*56c0*/  LDL R61, [R1+0x1a8] ;  /* 0x0001a800013d7983 */ /* 0x001ea80000100800 */
[----:B------:R0:W-:Y:S04]  /*56d0*/  STS.U8 [R5+UR4+0x400], R52 ;  /* 0x0004003405007988 */ /* 0x0001e80008000004 */
[----:B------:R-:W-:Y:S01]  /*56e0*/  STS.U8 [R5+UR4+0x800], R50 ;  /* 0x0008003205007988 */ /* 0x000fe20008000004 */
[----:B0-----:R-:W-:-:S03]  /*56f0*/  LOP3.LUT R52, R5, 0x40, RZ, 0x3c, !PT ;  /* 0x0000004005347812 */ /* 0x001fc600078e3cff */
[----:B------:R-:W-:Y:S04]  /*5700*/  STS.U8 [R5+UR4+0xc00], R45 ;  /* 0x000c002d05007988 */ /* 0x000fe80008000004 */
[----:B------:R-:W-:Y:S04]  /*5710*/  STS.U8 [R5+UR4+0x1000], R7 ;  /* 0x0010000705007988 */ /* 0x000fe80008000004 */
[----:B------:R-:W-:Y:S04]  /*5720*/  STS.U8 [R5+UR4+0x1400], R21 ;  /* 0x0014001505007988 */ /* 0x000fe80008000004 */
[----:B------:R-:W-:Y:S04]  /*5730*/  STS.U8 [R5+UR4+0x1800], R23 ;  /* 0x0018001705007988 */ /* 0x000fe80008000004 */
[----:B------:R-:W-:Y:S04]  /*5740*/  STS.U8 [R5+UR4+0x1c00], R29 ;  /* 0x001c001d05007988 */ /* 0x000fe80008000004 */
[----:B------:R-:W-:Y:S04]  /*5750*/  STS.U8 [R5+UR4+0x2000], R31 ;  /* 0x0020001f05007988 */ /* 0x000fe80008000004 */
[----:B----4-:R-:W-:Y:S04]  /*5760*/  STS.U8 [R5+UR4+0x2400], R33 ;  /* 0x0024002105007988 */ /* 0x010fe80008000004 */
[----:B------:R-:W-:Y:S04]  /*5770*/  STS.U8 [R5+UR4+0x2800], R35 ;  /* 0x0028002305007988 */ /* 0x000fe80008000004 */
        /* <DEDUP_REMOVED lines=13> */
[----:B------:R0:W-:Y:S04]  /*5850*/  STS.U8 [R52+UR4+0x2200], R32 ;  /* 0x0022002034007988 */ /* 0x0001e80008000004 */
[----:B------:R-:W-:Y:S04]  /*5860*/  STS.U8 [R52+UR4+0x2600], R34 ;  /* 0x0026002234007988 */ /* 0x000fe80008000004 */
[----:B------:R1:W-:Y:S01]  /*5870*/  STS.U8 [R52+UR4+0x2a00], R42 ;  /* 0x002a002a34007988 */ /* 0x0003e20008000004 */
[----:B0-----:R-:W-:-:S03]  /*5880*/  IMAD R32, R27, 0x100, R26 ;  /* 0x000001001b207824 */ /* 0x001fc600078e021a */
[----:B------:R-:W-:Y:S04]  /*5890*/  STS.U8 [R52+UR4+0x2e00], R47 ;  /* 0x002e002f34007988 */ /* 0x000fe80008000004 */
[----:B------:R-:W3:Y:S04]  /*58a0*/  LDL.LU R26, [R1+0x210] ;  /* 0x00021000011a7983 */ /* 0x000ee80000300800 */
[----:B------:R-:W-:Y:S04]  /*58b0*/  STS.U8 [R52+UR4+0x3200], R55 ;  /* 0x0032003734007988 */ /* 0x000fe80008000004 */
[----:B------:R-:W3:Y:S01]  /*58c0*/  LDL.LU R27, [R1+0x20c] ;  /* 0x00020c00011b7983 */ /* 0x000ee20000300800 */
[----:B------:R-:W-:-:S03]  /*58d0*/  IMAD R7, R9, 0x100, R8 ;  /* 0x0000010009077824 */ /* 0x000fc600078e0208 */
[----:B------:R-:W-:Y:S04]  /*58e0*/  STS.U8 [R52+UR4+0x3600], R56 ;  /* 0x0036003834007988 */ /* 0x000fe80008000004 */
[----:B------:R-:W4:Y:S01]  /*58f0*/  LDL.LU R43, [R1+0xc] ;  /* 0x00000c00012b7983 */ /* 0x000f220000300800 */
[----:B------:R-:W-:-:S03]  /*5900*/  IMAD R33, R40, 0x100, R41 ;  /* 0x0000010028217824 */ /* 0x000fc600078e0229 */
[----:B------:R-:W-:Y:S04]  /*5910*/  STS.U8 [R52+UR4+0x3a00], R57 ;  /* 0x003a003934007988 */ /* 0x000fe80008000004 */
[----:B------:R-:W4:Y:S01]  /*5920*/  LDL.LU R45, [R1+0x8] ;  /* 0x00000800012d7983 */ /* 0x000f220000300800 */
[----:B------:R-:W-:-:S03]  /*5930*/  IMAD R40, R11, 0x100, R10 ;  /* 0x000001000b287824 */ /* 0x000fc600078e020a */
[----:B------:R0:W-:Y:S04]  /*5940*/  STS.U8 [R52+UR4+0x3e00], R58 ;  /* 0x003e003a34007988 */ /* 0x0001e80008000004 */
[----:B------:R-:W4:Y:S01]  /*5950*/  LDL.LU R50, [R1+0x4] ;  /* 0x0000040001327983 */ /* 0x000f220000300800 */
[----:B------:R-:W-:Y:S02]  /*5960*/  IMAD R41, R13, 0x100, R12 ;  /* 0x000001000d297824 */ /* 0x000fe400078e020c */
[----:B-1----:R-:W-:Y:S01]  /*5970*/  IMAD R42, R15, 0x100, R14 ;  /* 0x000001000f2a7824 */ /* 0x002fe200078e020e */
[----:B------:R-:W-:Y:S06]  /*5980*/  BAR.SYNC.DEFER_BLOCKING 0x0 ;  /* 0x0000000000007b1d */ /* 0x000fec0000010000 */
[----:B0-----:R-:W4:Y:S04]  /*5990*/  LDL.LU R52, [R1] ;  /* 0x0000000001347983 */ /* 0x001f280000300800 */
[----:B------:R-:W4:Y:S04]  /*59a0*/  LDL.LU R8, [R1+0x208] ;  /* 0x0002080001087983 */ /* 0x000f280000300800 */
[----:B------:R-:W4:Y:S04]  /*59b0*/  LDL.LU R9, [R1+0x204] ;  /* 0x0002040001097983 */ /* 0x000f280000300800 */
[----:B------:R-:W4:Y:S04]  /*59c0*/  LDL.LU R10, [R1+0x200] ;  /* 0x00020000010a7983 */ /* 0x000f280000300800 */
[----:B------:R-:W4:Y:S04]  /*59d0*/  LDL.LU R11, [R1+0x1fc] ;  /* 0x0001fc00010b7983 */ /* 0x000f280000300800 */
[----:B------:R-:W4:Y:S04]  /*59e0*/  LDL.LU R12, [R1+0x1f8] ;  /* 0x0001f800010c7983 */ /* 0x000f280000300800 */
[----:B------:R-:W4:Y:S04]  /*59f0*/  LDL.LU R13, [R1+0x1f4] ;  /* 0x0001f400010d7983 */ /* 0x000f280000300800 */
[----:B------:R-:W4:Y:S04]  /*5a00*/  LDL.LU R14, [R1+0x1f0] ;  /* 0x0001f000010e7983 */ /* 0x000f280000300800 */
[----:B------:R-:W4:Y:S01]  /*5a10*/  LDL.LU R15, [R1+0x1ec] ;  /* 0x0001ec00010f7983 */ /* 0x000f220000300800 */
[----:B------:R-:W-:-:S02]  /*5a20*/  IMAD R34, R36, 0x100, R39 ;  /* 0x0000010024227824 */ /* 0x000fc400078e0227 */
[----:B------:R-:W-:Y:S01]  /*5a30*/  IMAD R35, R38, 0x100, R37 ;  /* 0x0000010026237824 */ /* 0x000fe200078e0225 */
[----:B------:R-:W-:Y:S01]  /*5a40*/  F2FP.F16.E4M3.UNPACK_B R32, R32 ;  /* 0x00000020ff20723e */ /* 0x000fe200020006ff */
[----:B------:R-:W4:Y:S01]  /*5a50*/  LDL.LU R55, [R1+0x2c] ;  /* 0x00002c0001377983 */ /* 0x000f220000300800 */
[----:B------:R-:W-:Y:S02]  /*5a60*/  F2FP.F16.E4M3.UNPACK_B R33, R33 ;  /* 0x00000021ff21723e */ /* 0x000fe400020006ff */
[----:B------:R-:W-:Y:S01]  /*5a70*/  F2FP.F16.E4M3.UNPACK_B R34, R34 ;  /* 0x00000022ff22723e */ /* 0x000fe200020006ff */
[----:B------:R-:W4:Y:S01]  /*5a80*/  LDL.LU R47, [R1+0x28] ;  /* 0x00002800012f7983 */ /* 0x000f220000300800 */
[----:B------:R-:W-:-:S03]  /*5a90*/  F2FP.F16.E4M3.UNPACK_B R35, R35 ;  /* 0x00000023ff23723e */ /* 0x000fc600020006ff */
[----:B------:R-:W4:Y:S04]  /*5aa0*/  LDL.LU R44, [R1+0x24] ;  /* 0x00002400012c7983 */ /* 0x000f280000300800 */
[----:B------:R-:W4:Y:S04]  /*5ab0*/  LDL.LU R46, [R1+0x20] ;  /* 0x00002000012e7983 */ /* 0x000f280000300800 */
[----:B------:R-:W4:Y:S04]  /*5ac0*/  LDL.LU R51, [R1+0x1c] ;  /* 0x00001c0001337983 */ /* 0x000f280000300800 */
[----:B------:R-:W4:Y:S04]  /*5ad0*/  LDL.LU R60, [R1+0x18] ;  /* 0x00001800013c7983 */ /* 0x000f280000300800 */
[----:B------:R-:W4:Y:S04]  /*5ae0*/  LDL.LU R49, [R1+0x14] ;  /* 0x0000140001317983 */ /* 0x000f280000300800 */
[----:B--2---:R-:W0:Y:S04]  /*5af0*/  LDSM.16.M88.4 R28, [R61+UR4] ;  /* 0x000000043d1c783b */ /* 0x004e280008000200 */
[----:B------:R1:W2:Y:S04]  /*5b00*/  LDSM.16.M88.4 R20, [R61+UR4+0x2000] ;  /* 0x002000043d14783b */ /* 0x0002a80008000200 */
[----:B-1----:R-:W4:Y:S01]  /*5b10*/  LDL.LU R61, [R1+0x10] ;  /* 0x00001000013d7983 */ /* 0x002f220000300800 */
[----:B0-----:R-:W-:-:S02]  /*5b20*/  F2FP.F16.E4M3.UNPACK_B R38, R28 ;  /* 0x0000001cff26723e */ /* 0x001fc400020006ff */
[----:B------:R-:W-:Y:S02]  /*5b30*/  F2FP.F16.E4M3.UNPACK_B R39, R29 ;  /* 0x0000001dff27723e */ /* 0x000fe400020006ff */
[----:B--2---:R-:W-:Y:S02]  /*5b40*/  F2FP.F16.E4M3.UNPACK_B R36, R20 ;  /* 0x00000014ff24723e */ /* 0x004fe400020006ff */
[----:B------:R-:W-:-:S03]  /*5b50*/  F2FP.F16.E4M3.UNPACK_B R37, R21 ;  /* 0x00000015ff25723e */ /* 0x000fc600020006ff */
[C---:B---3--:R-:W-:Y:S08]  /*5b60*/  HMMA.16816.F32 R24, R32.reuse, R38, R24 ;  /* 0x000000262018723c */ /* 0x048ff00000001818 */
[----:B----4-:R-:W-:Y:S01]  /*5b70*/  HMMA.16816.F32 R8, R32, R36, R8 ;  /* 0x000000242008723c */ /* 0x010fe20000001808 */
[----:B------:R-:W-:Y:S02]  /*5b80*/  F2FP.F16.E4M3.UNPACK_B R32, R7 ;  /* 0x00000007ff20723e */ /* 0x000fe400020006ff */
[----:B------:R-:W-:-:S02]  /*5b90*/  F2FP.F16.E4M3.UNPACK_B R33, R40 ;  /* 0x00000028ff21723e */ /* 0x000fc400020006ff */
[----:B------:R-:W-:Y:S02]  /*5ba0*/  F2FP.F16.E4M3.UNPACK_B R34, R41 ;  /* 0x00000029ff22723e */ /* 0x000fe400020006ff */
[----:B------:R-:W-:Y:S01]  /*5bb0*/  F2FP.F16.E4M3.UNPACK_B R35, R42 ;  /* 0x0000002aff23723e */ /* 0x000fe200020006ff */
[----:B------:R-:W-:Y:S02]  /*5bc0*/  IMAD R7, R17, 0x100, R16 ;  /* 0x0000010011077824 */ /* 0x000fe400078e0210 */
[----:B------:R-:W2:Y:S04]  /*5bd0*/  LDL.LU R16, [R1+0x1e8] ;  /* 0x0001e80001107983 */ /* 0x000ea80000300800 */
[----:B------:R-:W2:Y:S01]  /*5be0*/  LDL.LU R17, [R1+0x1e4] ;  /* 0x0001e40001117983 */ /* 0x000ea20000300800 */
[----:B------:R-:W-:Y:S01]  /*5bf0*/  HMMA.16816.F32 R12, R32, R38, R12 ;  /* 0x00000026200c723c */ /* 0x000fe2000000180c */
[----:B------:R-:W-:-:S02]  /*5c00*/  IMAD R38, R19, 0x100, R18 ;  /* 0x0000010013267824 */ /* 0x000fc400078e0212 */
[----:B------:R-:W2:Y:S04]  /*5c10*/  LDL.LU R18, [R1+0x1e0] ;  /* 0x0001e00001127983 */ /* 0x000ea80000300800 */
[----:B------:R-:W2:Y:S01]  /*5c20*/  LDL.LU R19, [R1+0x1dc] ;  /* 0x0001dc0001137983 */ /* 0x000ea20000300800 */
[----:B------:R-:W-:-:S03]  /*5c30*/  IMAD R39, R45, 0x100, R43 ;  /* 0x000001002d277824 */ /* 0x000fc600078e022b */
[----:B------:R-:W3:Y:S04]  /*5c40*/  LDL.LU R56, [R1+0x4c] ;  /* 0x00004c0001387983 */ /* 0x000ee80000300800 */
[----:B------:R-:W3:Y:S04]  /*5c50*/  LDL.LU R54, [R1+0x48] ;  /* 0x0000480001367983 */ /* 0x000ee80000300800 */
[----:B------:R-:W4:Y:S04]  /*5c60*/  LDL.LU R53, [R1+0x44] ;  /* 0x0000440001357983 */ /* 0x000f280000300800 */
[----:B------:R-:W4:Y:S04]  /*5c70*/  LDL.LU R48, [R1+0x40] ;  /* 0x0000400001307983 */ /* 0x000f280000300800 */
[----:B------:R-:W3:Y:S01]  /*5c80*/  LDL.LU R43, [R1+0x3c] ;  /* 0x00003c00012b7983 */ /* 0x000ee20000300800 */
[----:B------:R-:W-:-:S03]  /*5c90*/  IMAD R40, R52, 0x100, R50 ;  /* 0x0000010034287824 */ /* 0x000fc600078e0232 */
[----:B------:R-:W3:Y:S04]  /*5ca0*/  LDL.LU R45, [R1+0x38] ;  /* 0x00003800012d7983 */ /* 0x000ee80000300800 */
[----:B------:R-:W3:Y:S04]  /*5cb0*/  LDL.LU R50, [R1+0x34] ;  /* 0x0000340001327983 */ /* 0x000ee80000300800 */
[----:B------:R-:W3:Y:S01]  /*5cc0*/  LDL.LU R52, [R1+0x30] ;  /* 0x0000300001347983 */ /* 0x000ee20000300800 */
[----:B--2---:R-:W-:Y:S01]  /*5cd0*/  HMMA.16816.F32 R16, R32, R36, R16 ;  /* 0x000000242010723c */ /* 0x004fe20000001810 */
[----:B------:R-:W-:Y:S01]  /*5ce0*/  F2FP.F16.E4M3.UNPACK_B R32, R7 ;  /* 0x00000007ff20723e */ /* 0x000fe200020006ff */
[----:B------:R-:W-:-:S02]  /*5cf0*/  IMAD R7, R47, 0x100, R55 ;  /* 0x000001002f077824 */ /* 0x000fc400078e0237 */
[----:B------:R-:W2:Y:S01]  /*5d00*/  LDL.LU R55, [R1+0x74] ;  /* 0x0000740001377983 */ /* 0x000ea20000300800 */
[----:B------:R-:W-:-:S03]  /*5d10*/  IMAD R36, R46, 0x100, R44 ;  /* 0x000001002e247824 */ /* 0x000fc600078e022c */
[----:B------:R-:W2:Y:S01]  /*5d20*/  LDL.LU R47, [R1+0x70] ;  /* 0x00007000012f7983 */ /* 0x000ea20000300800 */
[----:B------:R-:W-:Y:S01]  /*5d30*/  IMAD R37, R60, 0x100, R51 ;  /* 0x000001003c257824 */ /* 0x000fe200078e0233 */
[----:B------:R-:W-:Y:S02]  /*5d40*/  F2FP.F16.E4M3.UNPACK_B R33, R38 ;  /* 0x00000026ff21723e */ /* 0x000fe400020006ff */
[----:B------:R-:W2:Y:S01]  /*5d50*/  LDL.LU R44, [R1+0x6c] ;  /* 0x00006c00012c7983 */ /* 0x000ea20000300800 */
[----:B------:R-:W-:-:S03]  /*5d60*/  IMAD R38, R61, 0x100, R49 ;  /* 0x000001003d267824 */ /* 0x000fc600078e0231 */
[----:B------:R-:W2:Y:S04]  /*5d70*/  LDL.LU R46, [R1+0x68] ;  /* 0x00006800012e7983 */ /* 0x000ea80000300800 */
[----:B------:R-:W2:Y:S04]  /*5d80*/  LDL.LU R51, [R1+0x64] ;  /* 0x0000640001337983 */ /* 0x000ea80000300800 */
[----:B------:R-:W2:Y:S04]  /*5d90*/  LDL.LU R60, [R1+0x60] ;  /* 0x00006000013c7983 */ /* 0x000ea80000300800 */
[----:B------:R-:W2:Y:S04]  /*5da0*/  LDL.LU R49, [R1+0x5c] ;  /* 0x00005c0001317983 */ /* 0x000ea80000300800 */
[----:B------:R-:W2:Y:S01]  /*5db0*/  LDL.LU R61, [R1+0x58] ;  /* 0x00005800013d7983 */ /* 0x000ea20000300800 */
[----:B------:R-:W-:-:S02]  /*5dc0*/  F2FP.F16.E4M3.UNPACK_B R34, R39 ;  /* 0x00000027ff22723e */ /* 0x000fc400020006ff */
[----:B------:R-:W-:Y:S02]  /*5dd0*/  F2FP.F16.E4M3.UNPACK_B R35, R40 ;  /* 0x00000028ff23723e */ /* 0x000fe400020006ff */
[----:B------:R-:W-:Y:S02]  /*5de0*/  F2FP.F16.E4M3.UNPACK_B R28, R28.H1 ;  /* 0x0000001cff1c723e */ /* 0x000fe400030006ff */
[----:B------:R-:W-:Y:S02]  /*5df0*/  F2FP.F16.E4M3.UNPACK_B R29, R29.H1 ;  /* 0x0000001dff1d723e */ /* 0x000fe400030006ff */
[----:B------:R-:W-:Y:S02]  /*5e00*/  F2FP.F16.E4M3.UNPACK_B R20, R20.H1 ;  /* 0x00000014ff14723e */ /* 0x000fe400030006ff */
[----:B------:R-:W-:-:S03]  /*5e10*/  F2FP.F16.E4M3.UNPACK_B R21, R21.H1 ;  /* 0x00000015ff15723e */ /* 0x000fc600030006ff */
[C---:B------:R-:W-:Y:S08]  /*5e20*/  HMMA.16816.F32 R24, R32.reuse, R28, R24 ;  /* 0x0000001c2018723c */ /* 0x040ff00000001818 */
[----:B------:R-:W-:Y:S01]  /*5e30*/  HMMA.16816.F32 R8, R32, R20, R8 ;  /* 0x000000142008723c */ /* 0x000fe20000001808 */
[----:B------:R-:W-:Y:S02]  /*5e40*/  F2FP.F16.E4M3.UNPACK_B R32, R7 ;  /* 0x00000007ff20723e */ /* 0x000fe400020006ff */
[----:B------:R-:W-:-:S02]  /*5e50*/  F2FP.F16.E4M3.UNPACK_B R33, R36 ;  /* 0x00000024ff21723e */ /* 0x000fc400020006ff */
[----:B------:R-:W-:Y:S02]  /*5e60*/  F2FP.F16.E4M3.UNPACK_B R34, R37 ;  /* 0x00000025ff22723e */ /* 0x000fe400020006ff */
[----:B------:R-:W-:Y:S01]  /*5e70*/  F2FP.F16.E4M3.UNPACK_B R35, R38 ;  /* 0x00000026ff23723e */ /* 0x000fe200020006ff */
[----:B---3--:R-:W-:Y:S02]  /*5e80*/  IMAD R7, R54, 0x100, R56 ;  /* 0x0000010036077824 */ /* 0x008fe400078e0238 */
[----:B------:R-:W3:Y:S04]  /*5e90*/  LDL.LU R56, [R1+0x94] ;  /* 0x0000940001387983 */ /* 0x000ee80000300800 */
[----:B------:R-:W-:Y:S01]  /*5ea0*/  HMMA.16816.F32 R12, R32, R28, R12 ;  /* 0x0000001c200c723c */ /* 0x000fe2000000180c */
[----:B----4-:R-:W-:Y:S01]  /*5eb0*/  IMAD R28, R48, 0x100, R53 ;  /* 0x00000100301c7824 */ /* 0x010fe200078e0235 */
[----:B------:R-:W3:Y:S01]  /*5ec0*/  LDL.LU R54, [R1+0x90] ;  /* 0x0000900001367983 */ /* 0x000ee20000300800 */
[----:B------:R-:W-:-:S03]  /*5ed0*/  IMAD R29, R45, 0x100, R43 ;  /* 0x000001002d1d7824 */ /* 0x000fc600078e022b */
[----:B------:R-:W4:Y:S04]  /*5ee0*/  LDL.LU R53, [R1+0x8c] ;  /* 0x00008c0001357983 */ /* 0x000f280000300800 */
[----:B------:R-:W4:Y:S04]  /*5ef0*/  LDL.LU R48, [R1+0x88] ;  /* 0x0000880001307983 */ /* 0x000f280000300800 */
[----:B------:R-:W4:Y:S01]  /*5f00*/  LDL.LU R43, [R1+0x84] ;  /* 0x00008400012b7983 */ /* 0x000f220000300800 */
[----:B------:R-:W-:-:S03]  /*5f10*/  IMAD R36, R52, 0x100, R50 ;  /* 0x0000010034247824 */ /* 0x000fc600078e0232 */
[----:B------:R-:W4:Y:S01]  /*5f20*/  LDL.LU R45, [R1+0x80] ;  /* 0x00008000012d7983 */ /* 0x000f220000300800 */
[----:B------:R-:W-:Y:S01]  /*5f30*/  HMMA.16816.F32 R16, R32, R20, R16 ;  /* 0x000000142010723c */ /* 0x000fe20000001810 */
[----:B------:R-:W-:Y:S02]  /*5f40*/  F2FP.F16.E4M3.UNPACK_B R32, R7 ;  /* 0x00000007ff20723e */ /* 0x000fe400020006ff */
[----:B------:R-:W4:Y:S01]  /*5f50*/  LDL.LU R50, [R1+0x7c] ;  /* 0x00007c0001327983 */ /* 0x000f220000300800 */
[----:B------:R-:W-:-:S03]  /*5f60*/  F2FP.F16.E4M3.UNPACK_B R35, R36 ;  /* 0x00000024ff23723e */ /* 0x000fc600020006ff */
[----:B------:R-:W4:Y:S04]  /*5f70*/  LDL.LU R52, [R1+0x78] ;  /* 0x0000780001347983 */ /* 0x000f280000300800 */
[----:B------:R-:W4:Y:S01]  /*5f80*/  LDL R40, [R1+0x1ac] ;  /* 0x0001ac0001287983 */ /* 0x000f220000100800 */
[----:B--2---:R-:W-:-:S03]  /*5f90*/  IMAD R7, R47, 0x100, R55 ;  /* 0x000001002f077824 */ /* 0x004fc600078e0237 */
[----:B------:R-:W2:Y:S04]  /*5fa0*/  LDL.LU R55, [R1+0xb4] ;  /* 0x0000b40001377983 */ /* 0x000ea80000300800 */
[----:B------:R-:W2:Y:S01]  /*5fb0*/  LDL.LU R47, [R1+0xb0] ;  /* 0x0000b000012f7983 */ /* 0x000ea20000300800 */
[----:B------:R-:W-:-:S03]  /*5fc0*/  IMAD R36, R46, 0x100, R44 ;  /* 0x000001002e247824 */ /* 0x000fc600078e022c */
        /* <DEDUP_REMOVED lines=8> */
[----:B------:R-:W-:Y:S02]  /*6050*/  F2FP.F16.E4M3.UNPACK_B R33, R28 ;  /* 0x0000001cff21723e */ /* 0x000fe400020006ff */
[----:B------:R-:W-:Y:S02]  /*6060*/  F2FP.F16.E4M3.UNPACK_B R34, R29 ;  /* 0x0000001dff22723e */ /* 0x000fe400020006ff */
[----:B------:R-:W-:Y:S02]  /*6070*/  F2FP.F16.E4M3.UNPACK_B R28, R30 ;  /* 0x0000001eff1c723e */ /* 0x000fe400020006ff */
[----:B------:R-:W-:-:S02]  /*6080*/  F2FP.F16.E4M3.UNPACK_B R29, R31 ;  /* 0x0000001fff1d723e */ /* 0x000fc400020006ff */
[----:B------:R-:W-:Y:S02]  /*6090*/  F2FP.F16.E4M3.UNPACK_B R20, R22 ;  /* 0x00000016ff14723e */ /* 0x000fe400020006ff */
[----:B------:R-:W-:-:S03]  /*60a0*/  F2FP.F16.E4M3.UNPACK_B R21, R23 ;  /* 0x00000017ff15723e */ /* 0x000fc600020006ff */
[C---:B------:R-:W-:Y:S08]  /*60b0*/  HMMA.16816.F32 R24, R32.reuse, R28, R24 ;  /* 0x0000001c2018723c */ /* 0x040ff00000001818 */
[----:B------:R-:W-:Y:S01]  /*60c0*/  HMMA.16816.F32 R8, R32, R20, R8 ;  /* 0x000000142008723c */ /* 0x000fe20000001808 */
[----:B------:R-:W-:Y:S02]  /*60d0*/  F2FP.F16.E4M3.UNPACK_B R33, R36 ;  /* 0x00000024ff21723e */ /* 0x000fe400020006ff */
[----:B------:R-:W-:-:S02]  /*60e0*/  F2FP.F16.E4M3.UNPACK_B R34, R37 ;  /* 0x00000025ff22723e */ /* 0x000fc400020006ff */
[----:B------:R-:W-:Y:S01]  /*60f0*/  F2FP.F16.E4M3.UNPACK_B R35, R38 ;  /* 0x00000026ff23723e */ /* 0x000fe200020006ff */
[----:B---3--:R-:W-:Y:S02]  /*6100*/  IMAD R36, R54, 0x100, R56 ;  /* 0x0000010036247824 */ /* 0x008fe400078e0238 */
[----:B------:R-:W3:Y:S01]  /*6110*/  LDL.LU R54, [R1+0xd8] ;  /* 0x0000d80001367983 */ /* 0x000ee20000300800 */
[----:B------:R-:W-:Y:S01]  /*6120*/  F2FP.F16.E4M3.UNPACK_B R32, R7 ;  /* 0x00000007ff20723e */ /* 0x000fe200020006ff */
[----:B----4-:R-:W-:Y:S02]  /*6130*/  IMAD R37, R48, 0x100, R53 ;  /* 0x0000010030257824 */ /* 0x010fe400078e0235 */
[----:B------:R-:W3:Y:S04]  /*6140*/  LDL.LU R53, [R1+0xd0] ;  /* 0x0000d00001357983 */ /* 0x000ee80000300800 */
[----:B------:R-:W4:Y:S01]  /*6150*/  LDL.LU R48, [R1+0xcc] ;  /* 0x0000cc0001307983 */ /* 0x000f220000300800 */
[----:B------:R-:W-:-:S03]  /*6160*/  IMAD R38, R45, 0x100, R43 ;  /* 0x000001002d267824 */ /* 0x000fc600078e022b */
[----:B------:R-:W4:Y:S01]  /*6170*/  LDL.LU R45, [R1+0xc8] ;  /* 0x0000c800012d7983 */ /* 0x000f220000300800 */
[----:B------:R-:W-:Y:S03]  /*6180*/  HMMA.16816.F32 R16, R32, R20, R16 ;  /* 0x000000142010723c */ /* 0x000fe60000001810 */
[----:B------:R-:W4:Y:S01]  /*6190*/  LDL.LU R58, [R1+0xc0] ;  /* 0x0000c000013a7983 */ /* 0x000f220000300800 */
[----:B------:R-:W-:-:S03]  /*61a0*/  IMAD R39, R52, 0x100, R50 ;  /* 0x0000010034277824 */ /* 0x000fc600078e0232 */
[----:B------:R-:W4:Y:S04]  /*61b0*/  LDL.LU R50, [R1+0xbc] ;  /* 0x0000bc0001327983 */ /* 0x000f280000300800 */
[----:B------:R-:W4:Y:S04]  /*61c0*/  LDL.LU R52, [R1+0xb8] ;  /* 0x0000b80001347983 */ /* 0x000f280000300800 */
[----:B------:R-:W4:Y:S01]  /*61d0*/  LDL.LU R57, [R1+0xfc] ;  /* 0x0000fc0001397983 */ /* 0x000f220000300800 */
[----:B------:R-:W-:-:S03]  /*61e0*/  F2FP.F16.E4M3.UNPACK_B R41, R23.H1 ;  /* 0x00000017ff29723e */ /* 0x000fc600030006ff */
[----:B------:R-:W4:Y:S01]  /*61f0*/  LDL.LU R56, [R1+0xf8] ;  /* 0x0000f80001387983 */ /* 0x000f220000300800 */
        /* <DEDUP_REMOVED lines=9> */
[----:B------:R-:W-:Y:S01]  /*6290*/  HMMA.16816.F32 R12, R32, R28, R12 ;  /* 0x0000001c200c723c */ /* 0x000fe2000000180c */
[----:B------:R-:W-:Y:S02]  /*62a0*/  F2FP.F16.E4M3.UNPACK_B R42, R30.H1 ;  /* 0x0000001eff2a723e */ /* 0x000fe400030006ff */
[----:B------:R-:W-:Y:S01]  /*62b0*/  F2FP.F16.E4M3.UNPACK_B R43, R31.H1 ;  /* 0x0000001fff2b723e */ /* 0x000fe200030006ff */
[----:B------:R-:W0:Y:S01]  /*62c0*/  LDSM.16.M88.4 R32, [R40+UR4] ;  /* 0x000000042820783b */ /* 0x000e220008000200 */
[----:B------:R-:W-:-:S02]  /*62d0*/  F2FP.F16.E4M3.UNPACK_B R36, R36 ;  /* 0x00000024ff24723e */ /* 0x000fc400020006ff */
[----:B------:R-:W-:Y:S01]  /*62e0*/  F2FP.F16.E4M3.UNPACK_B R37, R37 ;  /* 0x00000025ff25723e */ /* 0x000fe200020006ff */
[----:B------:R1:W0:Y:S01]  /*62f0*/  LDSM.16.M88.4 R28, [R40+UR4+0x2000] ;  /* 0x00200004281c783b */ /* 0x0002220008000200 */
[----:B------:R-:W-:Y:S02]  /*6300*/  F2FP.F16.E4M3.UNPACK_B R38, R38 ;  /* 0x00000026ff26723e */ /* 0x000fe400020006ff */
[----:B------:R-:W-:Y:S02]  /*6310*/  F2FP.F16.E4M3.UNPACK_B R39, R39 ;  /* 0x00000027ff27723e */ /* 0x000fe400020006ff */
[----:B-1----:R-:W-:-:S05]  /*6320*/  F2FP.F16.E4M3.UNPACK_B R40, R22.H1 ;  /* 0x00000016ff28723e */ /* 0x002fca00030006ff */
[C---:B------:R-:W-:Y:S08]  /*6330*/  HMMA.16816.F32 R24, R36.reuse, R42, R24 ;  /* 0x0000002a2418723c */ /* 0x040ff00000001818 */
[----:B------:R-:W-:Y:S01]  /*6340*/  HMMA.16816.F32 R8, R36, R40, R8 ;  /* 0x000000282408723c */ /* 0x000fe20000001808 */
[----:B------:R-:W2:Y:S01]  /*6350*/  LDL.LU R39, [R1+0xc4] ;  /* 0x0000c40001277983 */ /* 0x000ea20000300800 */
[----:B------:R-:W-:-:S03]  /*6360*/  IMAD R22, R60, 0x100, R51 ;  /* 0x000001003c167824 */ /* 0x000fc600078e0233 */
[----:B------:R-:W2:Y:S01]  /*6370*/  LDL.LU R51, [R1+0x104] ;  /* 0x0001040001337983 */ /* 0x000ea20000300800 */
[----:B---3--:R-:W-:-:S03]  /*6380*/  IMAD R7, R53, 0x100, R54 ;  /* 0x0000010035077824 */ /* 0x008fc600078e0236 */
[----:B------:R-:W3:Y:S04]  /*6390*/  LDL.LU R60, [R1+0x100] ;  /* 0x00010000013c7983 */ /* 0x000ee80000300800 */
[----:B------:R-:W3:Y:S01]  /*63a0*/  LDL.LU R54, [R1+0x11c] ;  /* 0x00011c0001367983 */ /* 0x000ee20000300800 */
[----:B----4-:R-:W-:-:S03]  /*63b0*/  IMAD R36, R45, 0x100, R48 ;  /* 0x000001002d247824 */ /* 0x010fc600078e0230 */
[----:B------:R-:W4:Y:S04]  /*63c0*/  LDL.LU R53, [R1+0x118] ;  /* 0x0001180001357983 */ /* 0x000f280000300800 */
[----:B------:R-:W3:Y:S04]  /*63d0*/  LDL.LU R48, [R1+0x114] ;  /* 0x0001140001307983 */ /* 0x000ee80000300800 */
[----:B------:R-:W3:Y:S01]  /*63e0*/  LDL.LU R45, [R1+0x110] ;  /* 0x00011000012d7983 */ /* 0x000ee20000300800 */
[----:B------:R-:W-:Y:S02]  /*63f0*/  F2FP.F16.E4M3.UNPACK_B R20, R20 ;  /* 0x00000014ff14723e */ /* 0x000fe400020006ff */
[----:B------:R-:W-:-:S02]  /*6400*/  F2FP.F16.E4M3.UNPACK_B R21, R21 ;  /* 0x00000015ff15723e */ /* 0x000fc400020006ff */
[----:B------:R-:W-:Y:S02]  /*6410*/  F2FP.F16.E4M3.UNPACK_B R22, R22 ;  /* 0x00000016ff16723e */ /* 0x000fe400020006ff */
[----:B------:R-:W-:Y:S01]  /*6420*/  F2FP.F16.E4M3.UNPACK_B R23, R23 ;  /* 0x00000017ff17723e */ /* 0x000fe200020006ff */
[----:B------:R-:W-:Y:S02]  /*6430*/  IMAD R38, R52, 0x100, R50 ;  /* 0x0000010034267824 */ /* 0x000fe400078e0232 */
[----:B------:R-:W4:Y:S04]  /*6440*/  LDL.LU R50, [R1+0x10c] ;  /* 0x00010c0001327983 */ /* 0x000f280000300800 */
[----:B------:R-:W-:Y:S01]  /*6450*/  HMMA.16816.F32 R12, R20, R42, R12 ;  /* 0x0000002a140c723c */ /* 0x000fe2000000180c */
[----:B------:R-:W4:Y:S01]  /*6460*/  LDL.LU R52, [R1+0x108] ;  /* 0x0001080001347983 */ /* 0x000f220000300800 */
[----:B--2---:R-:W-:-:S03]  /*6470*/  IMAD R42, R61, 0x100, R49 ;  /* 0x000001003d2a7824 */ /* 0x004fc600078e0231 */
[----:B------:R-:W2:Y:S04]  /*6480*/  LDL.LU R49, [R1+0x124] ;  /* 0x0001240001317983 */ /* 0x000ea80000300800 */
[----:B------:R-:W2:Y:S01]  /*6490*/  LDL.LU R61, [R1+0x120] ;  /* 0x00012000013d7983 */ /* 0x000ea20000300800 */
[----:B------:R-:W-:Y:S01]  /*64a0*/  HMMA.16816.F32 R16, R20, R40, R16 ;  /* 0x000000281410723c */ /* 0x000fe20000001810 */
[----:B------:R-:W-:Y:S02]  /*64b0*/  F2FP.F16.E4M3.UNPACK_B R21, R36 ;  /* 0x00000024ff15723e */ /* 0x000fe400020006ff */
[----:B------:R-:W-:Y:S02]  /*64c0*/  F2FP.F16.E4M3.UNPACK_B R23, R38 ;  /* 0x00000026ff17723e */ /* 0x000fe400020006ff */
[----:B------:R-:W-:-:S02]  /*64d0*/  F2FP.F16.E4M3.UNPACK_B R20, R7 ;  /* 0x00000007ff14723e */ /* 0x000fc400020006ff */
[----:B0-----:R-:W-:Y:S02]  /*64e0*/  F2FP.F16.E4M3.UNPACK_B R38, R32 ;  /* 0x00000020ff26723e */ /* 0x001fe400020006ff */
[----:B------:R-:W-:Y:S01]  /*64f0*/  F2FP.F16.E4M3.UNPACK_B R36, R28 ;  /* 0x0000001cff24723e */ /* 0x000fe200020006ff */
[----:B------:R-:W-:Y:S02]  /*6500*/  IMAD R7, R56, 0x100, R57 ;  /* 0x0000010038077824 */ /* 0x000fe400078e0239 */
[----:B------:R-:W-:Y:S02]  /*6510*/  IMAD R40, R47, 0x100, R55 ;  /* 0x000001002f287824 */ /* 0x000fe400078e0237 */
[----:B------:R-:W-:Y:S01]  /*6520*/  IMAD R37, R58, 0x100, R39 ;  /* 0x000001003a257824 */ /* 0x000fe200078e0227 */
[----:B------:R-:W-:Y:S01]  /*6530*/  F2FP.F16.E4M3.UNPACK_B R39, R33 ;  /* 0x00000021ff27723e */ /* 0x000fe200020006ff */
[----:B------:R-:W-:Y:S01]  /*6540*/  IMAD R41, R46, 0x100, R44 ;  /* 0x000001002e297824 */ /* 0x000fe200078e022c */
[----:B------:R-:W2:Y:S02]  /*6550*/  LDL.LU R55, [R1+0x13c] ;  /* 0x00013c0001377983 */ /* 0x000ea40000300800 */
[----:B------:R-:W-:-:S02]  /*6560*/  F2FP.F16.E4M3.UNPACK_B R22, R37 ;  /* 0x00000025ff16723e */ /* 0x000fc400020006ff */
[----:B------:R-:W-:Y:S01]  /*6570*/  F2FP.F16.E4M3.UNPACK_B R37, R29 ;  /* 0x0000001dff25723e */ /* 0x000fe200020006ff */
[----:B------:R-:W2:Y:S04]  /*6580*/  LDL.LU R47, [R1+0x138] ;  /* 0x00013800012f7983 */ /* 0x000ea80000300800 */
[C---:B------:R-:W-:Y:S01]  /*6590*/  HMMA.16816.F32 R24, R20.reuse, R38, R24 ;  /* 0x000000261418723c */ /* 0x040fe20000001818 */
[----:B------:R-:W2:Y:S04]  /*65a0*/  LDL.LU R44, [R1+0x134] ;  /* 0x00013400012c7983 */ /* 0x000ea80000300800 */
[----:B------:R-:W2:Y:S03]  /*65b0*/  LDL.LU R46, [R1+0x130] ;  /* 0x00013000012e7983 */ /* 0x000ea60000300800 */
[----:B------:R-:W-:Y:S01]  /*65c0*/  HMMA.16816.F32 R8, R20, R36, R8 ;  /* 0x000000241408723c */ /* 0x000fe20000001808 */
[----:B------:R-:W-:-:S02]  /*65d0*/  F2FP.F16.E4M3.UNPACK_B R20, R7 ;  /* 0x00000007ff14723e */ /* 0x000fc400020006ff */
[----:B------:R-:W-:Y:S02]  /*65e0*/  F2FP.F16.E4M3.UNPACK_B R21, R40 ;  /* 0x00000028ff15723e */ /* 0x000fe400020006ff */
[----:B------:R-:W-:Y:S02]  /*65f0*/  F2FP.F16.E4M3.UNPACK_B R22, R41 ;  /* 0x00000029ff16723e */ /* 0x000fe400020006ff */
[----:B------:R-:W-:-:S07]  /*6600*/  F2FP.F16.E4M3.UNPACK_B R23, R42 ;  /* 0x0000002aff17723e */ /* 0x000fce00020006ff */
[C---:B------:R-:W-:Y:S01]  /*6610*/  HMMA.16816.F32 R12, R20.reuse, R38, R12 ;  /* 0x00000026140c723c */ /* 0x040fe2000000180c */
[----:B---3--:R-:W-:Y:S02]  /*6620*/  IMAD R39, R45, 0x100, R48 ;  /* 0x000001002d277824 */ /* 0x008fe400078e0230 */
[----:B------:R-:W3:Y:S04]  /*6630*/  LDL.LU R48, [R1+0x12c] ;  /* 0x00012c0001307983 */ /* 0x000ee80000300800 */
[----:B------:R-:W3:Y:S01]  /*6640*/  LDL.LU R45, [R1+0x128] ;  /* 0x00012800012d7983 */ /* 0x000ee20000300800 */
[----:B------:R-:W-:Y:S01]  /*6650*/  IMAD R7, R60, 0x100, R51 ;  /* 0x000001003c077824 */ /* 0x000fe200078e0233 */
[----:B------:R-:W-:Y:S01]  /*6660*/  HMMA.16816.F32 R16, R20, R36, R16 ;  /* 0x000000241410723c */ /* 0x000fe20000001810 */
[----:B----4-:R-:W-:Y:S01]  /*6670*/  IMAD R40, R52, 0x100, R50 ;  /* 0x0000010034287824 */ /* 0x010fe200078e0232 */
[----:B------:R-:W4:Y:S01]  /*6680*/  LDL.LU R51, [R1+0x144] ;  /* 0x0001440001337983 */ /* 0x000f220000300800 */
[----:B------:R-:W-:Y:S01]  /*6690*/  IMAD R38, R53, 0x100, R54 ;  /* 0x0000010035267824 */ /* 0x000fe200078e0236 */
[----:B------:R-:W-:-:S02]  /*66a0*/  F2FP.F16.E4M3.UNPACK_B R20, R7 ;  /* 0x00000007ff14723e */ /* 0x000fc400020006ff */
[----:B------:R-:W4:Y:S04]  /*66b0*/  LDL.LU R60, [R1+0x140] ;  /* 0x00014000013c7983 */ /* 0x000f280000300800 */
[----:B------:R-:W4:Y:S04]  /*66c0*/  LDL.LU R50, [R1+0x15c] ;  /* 0x00015c0001327983 */ /* 0x000f280000300800 */
[----:B------:R-:W4:Y:S04]  /*66d0*/  LDL.LU R52, [R1+0x158] ;  /* 0x0001580001347983 */ /* 0x000f280000300800 */
[----:B------:R-:W4:Y:S01]  /*66e0*/  LDL.LU R54, [R1+0x154] ;  /* 0x0001540001367983 */ /* 0x000f220000300800 */
[----:B--2---:R-:W-:-:S03]  /*66f0*/  IMAD R7, R61, 0x100, R49 ;  /* 0x000001003d077824 */ /* 0x004fc600078e0231 */
[----:B------:R-:W2:Y:S01]  /*6700*/  LDL.LU R61, [R1+0x150] ;  /* 0x00015000013d7983 */ /* 0x000ea20000300800 */
[----:B------:R-:W-:Y:S02]  /*6710*/  F2FP.F16.E4M3.UNPACK_B R21, R38 ;  /* 0x00000026ff15723e */ /* 0x000fe400020006ff */
[----:B------:R-:W-:Y:S01]  /*6720*/  F2FP.F16.E4M3.UNPACK_B R22, R39 ;  /* 0x00000027ff16723e */ /* 0x000fe200020006ff */
[----:B------:R-:W2:Y:S01]  /*6730*/  LDL.LU R53, [R1+0x14c] ;  /* 0x00014c0001357983 */ /* 0x000ea20000300800 */
[----:B------:R-:W-:Y:S02]  /*6740*/  F2FP.F16.E4M3.UNPACK_B R23, R40 ;  /* 0x00000028ff17723e */ /* 0x000fe400020006ff */
[----:B------:R-:W-:Y:S01]  /*6750*/  F2FP.F16.E4M3.UNPACK_B R32, R32.H1 ;  /* 0x00000020ff20723e */ /* 0x000fe200030006ff */
[----:B------:R-:W2:Y:S01]  /*6760*/  LDL.LU R49, [R1+0x148] ;  /* 0x0001480001317983 */ /* 0x000ea20000300800 */
[----:B------:R-:W-:Y:S02]  /*6770*/  F2FP.F16.E4M3.UNPACK_B R33, R33.H1 ;  /* 0x00000021ff21723e */ /* 0x000fe400030006ff */
[----:B------:R-:W-:-:S02]  /*6780*/  F2FP.F16.E4M3.UNPACK_B R28, R28.H1 ;  /* 0x0000001cff1c723e */ /* 0x000fc400030006ff */
[----:B------:R-:W-:-:S03]  /*6790*/  F2FP.F16.E4M3.UNPACK_B R29, R29.H1 ;  /* 0x0000001dff1d723e */ /* 0x000fc600030006ff */
[C---:B------:R-:W-:Y:S08]  /*67a0*/  HMMA.16816.F32 R24, R20.reuse, R32, R24 ;  /* 0x000000201418723c */ /* 0x040ff00000001818 */
[----:B------:R-:W-:Y:S01]  /*67b0*/  HMMA.16816.F32 R8, R20, R28, R8 ;  /* 0x0000001c1408723c */ /* 0x000fe20000001808 */
[----:B------:R-:W-:Y:S01]  /*67c0*/  IMAD R36, R47, 0x100, R55 ;  /* 0x000001002f247824 */ /* 0x000fe200078e0237 */
[----:B------:R-:W-:Y:S01]  /*67d0*/  F2FP.F16.E4M3.UNPACK_B R20, R7 ;  /* 0x00000007ff14723e */ /* 0x000fe200020006ff */
[----:B------:R-:W-:-:S03]  /*67e0*/  IMAD R37, R46, 0x100, R44 ;  /* 0x000001002e257824 */ /* 0x000fc600078e022c */
[----:B------:R-:W-:Y:S02]  /*67f0*/  F2FP.F16.E4M3.UNPACK_B R21, R36 ;  /* 0x00000024ff15723e */ /* 0x000fe400020006ff */
[----:B------:R-:W-:Y:S01]  /*6800*/  F2FP.F16.E4M3.UNPACK_B R22, R37 ;  /* 0x00000025ff16723e */ /* 0x000fe200020006ff */
[----:B---3--:R-:W-:Y:S02]  /*6810*/  IMAD R38, R45, 0x100, R48 ;  /* 0x000001002d267824 */ /* 0x008fe400078e0230 */
[----:B------:R-:W3:Y:S03]  /*6820*/  LDL.LU R48, [R1+0x164] ;  /* 0x0001640001307983 */ /* 0x000ee60000300800 */
[----:B------:R-:W-:Y:S01]  /*6830*/  F2FP.F16.E4M3.UNPACK_B R23, R38 ;  /* 0x00000026ff17723e */ /* 0x000fe200020006ff */
[----:B------:R-:W3:Y:S04]  /*6840*/  LDL.LU R45, [R1+0x160] ;  /* 0x00016000012d7983 */ /* 0x000ee80000300800 */
[----:B------:R-:W3:Y:S02]  /*6850*/  LDL.LU R47, [R1+0x178] ;  /* 0x00017800012f7983 */ /* 0x000ee40000300800 */
[----:B------:R-:W-:Y:S02]  /*6860*/  HMMA.16816.F32 R12, R20, R32, R12 ;  /* 0x00000020140c723c */ /* 0x000fe4000000180c */
[----:B------:R-:W3:Y:S01]  /*6870*/  LDL.LU R44, [R1+0x174] ;  /* 0x00017400012c7983 */ /* 0x000ee20000300800 */
[----:B----4-:R-:W-:-:S03]  /*6880*/  IMAD R32, R52, 0x100, R50 ;  /* 0x0000010034207824 */ /* 0x010fc600078e0232 */
[----:B------:R-:W4:Y:S04]  /*6890*/  LDL.LU R50, [R1+0x170] ;  /* 0x0001700001327983 */ /* 0x000f280000300800 */
[----:B------:R-:W4:Y:S01]  /*68a0*/  LDL.LU R52, [R1+0x16c] ;  /* 0x00016c0001347983 */ /* 0x000f220000300800 */
[----:B--2---:R-:W-:-:S03]  /*68b0*/  IMAD R33, R61, 0x100, R54 ;  /* 0x000001003d217824 */ /* 0x004fc600078e0236 */
[----:B------:R-:W2:Y:S01]  /*68c0*/  LDL.LU R61, [R1+0x168] ;  /* 0x00016800013d7983 */ /* 0x000ea20000300800 */
[----:B------:R-:W-:-:S03]  /*68d0*/  IMAD R7, R60, 0x100, R51 ;  /* 0x000001003c077824 */ /* 0x000fc600078e0233 */
[----:B------:R-:W2:Y:S01]  /*68e0*/  LDL.LU R46, [R1+0x180] ;  /* 0x00018000012e7983 */ /* 0x000ea20000300800 */
[----:B------:R-:W-:Y:S01]  /*68f0*/  HMMA.16816.F32 R16, R20, R28, R16 ;  /* 0x0000001c1410723c */ /* 0x000fe20000001810 */
[----:B------:R-:W-:Y:S02]  /*6900*/  IMAD R36, R49, 0x100, R53 ;  /* 0x0000010031247824 */ /* 0x000fe400078e0235 */
[----:B------:R-:W2:Y:S01]  /*6910*/  LDL.LU R51, [R1+0x17c] ;  /* 0x00017c0001337983 */ /* 0x000ea20000300800 */
[----:B------:R-:W-:-:S03]  /*6920*/  F2FP.F16.E4M3.UNPACK_B R20, R7 ;  /* 0x00000007ff14723e */ /* 0x000fc600020006ff */
[----:B------:R-:W2:Y:S04]  /*6930*/  LDL.LU R60, [R1+0x198] ;  /* 0x00019800013c7983 */ /* 0x000ea80000300800 */
[----:B------:R-:W2:Y:S04]  /*6940*/  LDL.LU R54, [R1+0x194] ;  /* 0x0001940001367983 */ /* 0x000ea80000300800 */
[----:B------:R-:W2:Y:S04]  /*6950*/  LDL.LU R53, [R1+0x190] ;  /* 0x0001900001357983 */ /* 0x000ea80000300800 */
[----:B------:R-:W2:Y:S01]  /*6960*/  LDL.LU R49, [R1+0x18c] ;  /* 0x00018c0001317983 */ /* 0x000ea20000300800 */
[----:B---3--:R-:W-:-:S03]  /*6970*/  IMAD R7, R45, 0x100, R48 ;  /* 0x000001002d077824 */ /* 0x008fc600078e0230 */
[----:B------:R-:W3:Y:S04]  /*6980*/  LDL.LU R48, [R1+0x188] ;  /* 0x0001880001307983 */ /* 0x000ee80000300800 */
[----:B------:R-:W3:Y:S01]  /*6990*/  LDL.LU R45, [R1+0x184] ;  /* 0x00018400012d7983 */ /* 0x000ee20000300800 */
[----:B----4-:R-:W-:Y:S02]  /*69a0*/  IMAD R37, R52, 0x100, R50 ;  /* 0x0000010034257824 */ /* 0x010fe400078e0232 */
[----:B--2---:R-:W-:Y:S02]  /*69b0*/  IMAD R38, R3, 0x100, R61 ;  /* 0x0000010003267824 */ /* 0x004fe400078e023d */
[----:B------:R-:W2:Y:S04]  /*69c0*/  LDL.LU R3, [R1+0x1d8] ;  /* 0x0001d80001037983 */ /* 0x000ea80000300800 */
[----:B------:R-:W4:Y:S04]  /*69d0*/  LDL.LU R50, [R1+0x1a0] ;  /* 0x0001a00001327983 */ /* 0x000f280000300800 */
[----:B------:R-:W4:Y:S04]  /*69e0*/  LDL.LU R52, [R1+0x19c] ;  /* 0x00019c0001347983 */ /* 0x000f280000300800 */
[----:B------:R-:W2:Y:S01]  /*69f0*/  LDL.LU R61, [R1+0x1a4] ;  /* 0x0001a400013d7983 */ /* 0x000ea20000300800 */
[----:B------:R-:W-:-:S02]  /*6a00*/  F2FP.F16.E4M3.UNPACK_B R21, R32 ;  /* 0x00000020ff15723e */ /* 0x000fc400020006ff */
[----:B------:R-:W-:Y:S02]  /*6a10*/  F2FP.F16.E4M3.UNPACK_B R22, R33 ;  /* 0x00000021ff16723e */ /* 0x000fe400020006ff */
[----:B------:R-:W-:Y:S02]  /*6a20*/  F2FP.F16.E4M3.UNPACK_B R23, R36 ;  /* 0x00000024ff17723e */ /* 0x000fe400020006ff */
[----:B------:R-:W-:Y:S02]  /*6a30*/  F2FP.F16.E4M3.UNPACK_B R32, R34 ;  /* 0x00000022ff20723e */ /* 0x000fe400020006ff */
[----:B------:R-:W-:Y:S02]  /*6a40*/  F2FP.F16.E4M3.UNPACK_B R33, R35 ;  /* 0x00000023ff21723e */ /* 0x000fe400020006ff */
[----:B------:R-:W-:Y:S02]  /*6a50*/  F2FP.F16.E4M3.UNPACK_B R28, R30 ;  /* 0x0000001eff1c723e */ /* 0x000fe400020006ff */
[----:B------:R-:W-:Y:S01]  /*6a60*/  F2FP.F16.E4M3.UNPACK_B R29, R31 ;  /* 0x0000001fff1d723e */ /* 0x000fe200020006ff */
[----:B------:R-:W-:-:S02]  /*6a70*/  IMAD R36, R44, 0x100, R47 ;  /* 0x000001002c247824 */ /* 0x000fc400078e022f */
[C---:B------:R-:W-:Y:S08]  /*6a80*/  HMMA.16816.F32 R24, R20.reuse, R32, R24 ;  /* 0x000000201418723c */ /* 0x040ff00000001818 */
[----:B------:R-:W-:Y:S01]  /*6a90*/  HMMA.16816.F32 R8, R20, R28, R8 ;  /* 0x0000001c1408723c */ /* 0x000fe20000001808 */
[----:B------:R-:W-:Y:S02]  /*6aa0*/  F2FP.F16.E4M3.UNPACK_B R20, R7 ;  /* 0x00000007ff14723e */ /* 0x000fe400020006ff */
[----:B------:R-:W-:-:S02]  /*6ab0*/  F2FP.F16.E4M3.UNPACK_B R21, R36 ;  /* 0x00000024ff15723e */ /* 0x000fc400020006ff */
[----:B------:R-:W-:Y:S02]  /*6ac0*/  F2FP.F16.E4M3.UNPACK_B R22, R37 ;  /* 0x00000025ff16723e */ /* 0x000fe400020006ff */
[----:B------:R-:W-:Y:S01]  /*6ad0*/  F2FP.F16.E4M3.UNPACK_B R23, R38 ;  /* 0x00000026ff17723e */ /* 0x000fe200020006ff */
[----:B------:R-:W-:-:S06]  /*6ae0*/  IMAD R7, R51, 0x100, R46 ;  /* 0x0000010033077824 */ /* 0x000fcc00078e022e */
[----:B------:R-:W-:Y:S01]  /*6af0*/  HMMA.16816.F32 R16, R20, R28, R16 ;  /* 0x0000001c1410723c */ /* 0x000fe20000001810 */
[----:B------:R-:W-:-:S07]  /*6b00*/  IMAD R29, R6, 0x100, R59 ;  /* 0x00000100061d7824 */ /* 0x000fce00078e023b */
[----:B------:R-:W-:Y:S01]  /*6b10*/  HMMA.16816.F32 R12, R20, R32, R12 ;  /* 0x00000020140c723c */ /* 0x000fe2000000180c */
[----:B------:R-:W-:Y:S01]  /*6b20*/  IMAD R32, R54, 0x100, R60 ;  /* 0x0000010036207824 */ /* 0x000fe200078e023c */
[----:B------:R-:W-:-:S04]  /*6b30*/  F2FP.F16.E4M3.UNPACK_B R20, R7 ;  /* 0x00000007ff14723e */ /* 0x000fc800020006ff */
[----:B------:R-:W-:Y:S01]  /*6b40*/  F2FP.F16.E4M3.UNPACK_B R21, R32 ;  /* 0x00000020ff15723e */ /* 0x000fe200020006ff */
[----:B------:R-:W-:Y:S02]  /*6b50*/  IMAD R32, R0, 0x100, R4 ;  /* 0x0000010000207824 */ /* 0x000fe400078e0204 */
[----:B----4-:R-:W-:Y:S02]  /*6b60*/  IMAD R7, R52, 0x100, R50 ;  /* 0x0000010034077824 */ /* 0x010fe400078e0232 */
[----:B--2---:R-:W-:Y:S02]  /*6b70*/  IMAD R28, R3, 0x100, R61 ;  /* 0x00000100031c7824 */ /* 0x004fe400078e023d */
[----:B------:R0:W5:Y:S04]  /*6b80*/  LDL.LU R3, [R1+0x1d4] ;  /* 0x0001d40001037983 */ /* 0x0001680000300800 */
[----:B------:R0:W5:Y:S04]  /*6b90*/  LDL.LU R59, [R1+0x1d0] ;  /* 0x0001d000013b7983 */ /* 0x0001680000300800 */
[----:B------:R-:W2:Y:S04]  /*6ba0*/  LDL.LU R6, [R1+0x1cc] ;  /* 0x0001cc0001067983 */ /* 0x000ea80000300800 */
[----:B------:R-:W4:Y:S04]  /*6bb0*/  LDL.LU R50, [R1+0x50] ;  /* 0x0000500001327983 */ /* 0x000f280000300800 */
[----:B------:R-:W2:Y:S04]  /*6bc0*/  LDL.LU R52, [R1+0x54] ;  /* 0x0000540001347983 */ /* 0x000ea80000300800 */
[----:B------:R-:W2:Y:S04]  /*6bd0*/  LDL.LU R4, [R1+0x1c8] ;  /* 0x0001c80001047983 */ /* 0x000ea80000300800 */
[----:B------:R-:W2:Y:S04]  /*6be0*/  LDL.LU R0, [R1+0x1c4] ;  /* 0x0001c40001007983 */ /* 0x000ea80000300800 */
[----:B------:R-:W2:Y:S01]  /*6bf0*/  LDL.LU R61, [R1+0xd4] ;  /* 0x0000d400013d7983 */ /* 0x000ea20000300800 */
[----:B------:R-:W-:-:S02]  /*6c00*/  IMAD R33, R49, 0x100, R53 ;  /* 0x0000010031217824 */ /* 0x000fc400078e0235 */
[----:B---3--:R-:W-:Y:S01]  /*6c10*/  IMAD R36, R45, 0x100, R48 ;  /* 0x000001002d247824 */ /* 0x008fe200078e0230 */
[----:B------:R-:W-:Y:S01]  /*6c20*/  USHF.R.S32.HI UR71, URZ, 0x1f, UR5 ;  /* 0x0000001fff477899 */ /* 0x000fe20008011405 */
[----:B------:R-:W-:Y:S02]  /*6c30*/  F2FP.F16.E4M3.UNPACK_B R34, R34.H1 ;  /* 0x00000022ff22723e */ /* 0x000fe400030006ff */
[----:B------:R-:W-:Y:S02]  /*6c40*/  F2FP.F16.E4M3.UNPACK_B R35, R35.H1 ;  /* 0x00000023ff23723e */ /* 0x000fe400030006ff */
[----:B------:R-:W-:Y:S02]  /*6c50*/  F2FP.F16.E4M3.UNPACK_B R22, R33 ;  /* 0x00000021ff16723e */ /* 0x000fe400020006ff */
[----:B------:R-:W-:Y:S02]  /*6c60*/  F2FP.F16.E4M3.UNPACK_B R23, R36 ;  /* 0x00000024ff17723e */ /* 0x000fe400020006ff */
[----:B------:R-:W-:-:S02]  /*6c70*/  F2FP.F16.E4M3.UNPACK_B R30, R30.H1 ;  /* 0x0000001eff1e723e */ /* 0x000fc400030006ff */
[----:B------:R-:W-:Y:S01]  /*6c80*/  F2FP.F16.E4M3.UNPACK_B R31, R31.H1 ;  /* 0x0000001fff1f723e */ /* 0x000fe200030006ff */
[----:B------:R-:W-:Y:S02]  /*6c90*/  UIADD3 UR17, UP0, UPT, UR5, UR17, URZ ;  /* 0x0000001105117290 */ /* 0x000fe4000ff1e0ff */
[----:B------:R-:W-:Y:S02]  /*6ca0*/  HMMA.16816.F32 R24, R20, R34, R24 ;  /* 0x000000221418723c */ /* 0x000fe40000001818 */
[----:B------:R-:W-:Y:S02]  /*6cb0*/  UIADD3.X UR67, UPT, UPT, UR71, UR67, URZ, UP0, !UPT ;  /* 0x0000004347437290 */ /* 0x000fe400087fe4ff */
[----:B------:R-:W-:-:S04]  /*6cc0*/  UIADD3 UR24, UP0, UPT, UR5, UR24, URZ ;  /* 0x0000001805187290 */ /* 0x000fc8000ff1e0ff */
[----:B------:R-:W-:Y:S01]  /*6cd0*/  HMMA.16816.F32 R8, R20, R30, R8 ;  /* 0x0000001e1408723c */ /* 0x000fe20000001808 */
[----:B------:R-:W-:Y:S02]  /*6ce0*/  F2FP.F16.E4M3.UNPACK_B R20, R7 ;  /* 0x00000007ff14723e */ /* 0x000fe400020006ff */
[----:B------:R-:W-:Y:S02]  /*6cf0*/  F2FP.F16.E4M3.UNPACK_B R21, R28 ;  /* 0x0000001cff15723e */ /* 0x000fe400020006ff */
[----:B------:R-:W-:Y:S02]  /*6d00*/  F2FP.F16.E4M3.UNPACK_B R22, R29 ;  /* 0x0000001dff16723e */ /* 0x000fe400020006ff */
[----:B------:R-:W-:Y:S01]  /*6d10*/  F2FP.F16.E4M3.UNPACK_B R23, R32 ;  /* 0x00000020ff17723e */ /* 0x000fe200020006ff */
[----:B------:R-:W-:Y:S02]  /*6d20*/  UIADD3.X UR60, UPT, UPT, UR71, UR60, URZ, UP0, !UPT ;  /* 0x0000003c473c7290 */ /* 0x000fe400087fe4ff */
[----:B------:R-:W-:-:S02]  /*6d30*/  UIADD3 UR14, UP3, UPT, UR5, UR14, URZ ;  /* 0x0000000e050e7290 */ /* 0x000fc4000ff7e0ff */
[----:B------:R-:W-:Y:S02]  /*6d40*/  UIADD3 UR15, UP2, UPT, UR5, UR15, URZ ;  /* 0x0000000f050f7290 */ /* 0x000fe4000ff5e0ff */
[----:B------:R-:W-:Y:S01]  /*6d50*/  UIADD3 UR31, UP0, UPT, UR5, UR31, URZ ;  /* 0x0000001f051f7290 */ /* 0x000fe2000ff1e0ff */
[----:B------:R-:W-:Y:S01]  /*6d60*/  HMMA.16816.F32 R12, R20, R34, R12 ;  /* 0x00000022140c723c */ /* 0x000fe2000000180c */
[----:B------:R-:W-:Y:S02]  /*6d70*/  UIADD3.X UR70, UPT, UPT, UR71, UR70, URZ, UP3, !UPT ;  /* 0x0000004647467290 */ /* 0x000fe40009ffe4ff */
[----:B------:R-:W-:Y:S02]  /*6d80*/  UIADD3.X UR69, UPT, UPT, UR71, UR69, URZ, UP2, !UPT ;  /* 0x0000004547457290 */ /* 0x000fe400097fe4ff */
[----:B------:R-:W-:-:S03]  /*6d90*/  UIADD3.X UR53, UPT, UPT, UR71, UR53, URZ, UP0, !UPT ;  /* 0x0000003547357290 */ /* 0x000fc600087fe4ff */
[----:B------:R-:W-:Y:S01]  /*6da0*/  HMMA.16816.F32 R16, R20, R30, R16 ;  /* 0x0000001e1410723c */ /* 0x000fe20000001810 */
[----:B------:R-:W-:Y:S02]  /*6db0*/  UIADD3 UR16, UP1, UPT, UR5, UR16, URZ ;  /* 0x0000001005107290 */ /* 0x000fe4000ff3e0ff */
[----:B------:R-:W-:Y:S02]  /*6dc0*/  UIADD3 UR18, UP6, UPT, UR5, UR18, URZ ;  /* 0x0000001205127290 */ /* 0x000fe4000ffde0ff */
[----:B------:R-:W-:Y:S02]  /*6dd0*/  UIADD3 UR19, UP5, UPT, UR5, UR19, URZ ;  /* 0x0000001305137290 */ /* 0x000fe4000ffbe0ff */
[----:B------:R-:W-:Y:S02]  /*6de0*/  UIADD3 UR20, UP4, UPT, UR5, UR20, URZ ;  /* 0x0000001405147290 */ /* 0x000fe4000ff9e0ff */
[----:B------:R-:W-:Y:S02]  /*6df0*/  UIADD3 UR21, UP3, UPT, UR5, UR21, URZ ;  /* 0x0000001505157290 */ /* 0x000fe4000ff7e0ff */
[----:B------:R-:W-:-:S02]  /*6e00*/  UIADD3 UR22, UP2, UPT, UR5, UR22, URZ ;  /* 0x0000001605167290 */ /* 0x000fc4000ff5e0ff */
[----:B------:R-:W-:Y:S02]  /*6e10*/  UIADD3 UR38, UP0, UPT, UR5, UR38, URZ ;  /* 0x0000002605267290 */ /* 0x000fe4000ff1e0ff */
[----:B------:R-:W-:Y:S02]  /*6e20*/  UIADD3 UR6, UPT, UPT, UR6, -0x1, URZ ;  /* 0xffffffff06067890 */ /* 0x000fe4000fffe0ff */
[----:B------:R-:W-:Y:S02]  /*6e30*/  UIADD3.X UR68, UPT, UPT, UR71, UR68, URZ, UP1, !UPT ;  /* 0x0000004447447290 */ /* 0x000fe40008ffe4ff */
[----:B------:R-:W-:Y:S02]  /*6e40*/  UIADD3.X UR66, UPT, UPT, UR71, UR66, URZ, UP6, !UPT ;  /* 0x0000004247427290 */ /* 0x000fe4000b7fe4ff */
[----:B------:R-:W-:Y:S02]  /*6e50*/  UIADD3.X UR65, UPT, UPT, UR71, UR65, URZ, UP5, !UPT ;  /* 0x0000004147417290 */ /* 0x000fe4000affe4ff */
[----:B------:R-:W-:-:S02]  /*6e60*/  UIADD3.X UR64, UPT, UPT, UR71, UR64, URZ, UP4, !UPT ;  /* 0x0000004047407290 */ /* 0x000fc4000a7fe4ff */
[----:B------:R-:W-:Y:S02]  /*6e70*/  UIADD3.X UR63, UPT, UPT, UR71, UR63, URZ, UP3, !UPT ;  /* 0x0000003f473f7290 */ /* 0x000fe40009ffe4ff */
[----:B------:R-:W-:Y:S02]  /*6e80*/  UIADD3.X UR62, UPT, UPT, UR71, UR62, URZ, UP2, !UPT ;  /* 0x0000003e473e7290 */ /* 0x000fe400097fe4ff */
[----:B------:R-:W-:Y:S02]  /*6e90*/  UIADD3.X UR46, UPT, UPT, UR71, UR46, URZ, UP0, !UPT ;  /* 0x0000002e472e7290 */ /* 0x000fe400087fe4ff */
[----:B------:R-:W-:Y:S02]  /*6ea0*/  UIADD3 UR23, UP1, UPT, UR5, UR23, URZ ;  /* 0x0000001705177290 */ /* 0x000fe4000ff3e0ff */
[----:B------:R-:W-:Y:S02]  /*6eb0*/  UIADD3 UR25, UP6, UPT, UR5, UR25, URZ ;  /* 0x0000001905197290 */ /* 0x000fe4000ffde0ff */
[----:B------:R-:W-:-:S02]  /*6ec0*/  UIADD3 UR26, UP5, UPT, UR5, UR26, URZ ;  /* 0x0000001a051a7290 */ /* 0x000fc4000ffbe0ff */
[----:B------:R-:W-:Y:S02]  /*6ed0*/  UIADD3 UR27, UP4, UPT, UR5, UR27, URZ ;  /* 0x0000001b051b7290 */ /* 0x000fe4000ff9e0ff */
[----:B------:R-:W-:Y:S02]  /*6ee0*/  UIADD3 UR28, UP3, UPT, UR5, UR28, URZ ;  /* 0x0000001c051c7290 */ /* 0x000fe4000ff7e0ff */
[----:B------:R-:W-:Y:S02]  /*6ef0*/  UIADD3 UR29, UP2, UPT, UR5, UR29, URZ ;  /* 0x0000001d051d7290 */ /* 0x000fe4000ff5e0ff */
[----:B------:R-:W-:Y:S02]  /*6f00*/  UISETP.NE.U32.AND UP0, UPT, UR6, URZ, UPT ;  /* 0x000000ff0600728c */ /* 0x000fe4000bf05070 */
[----:B------:R-:W-:Y:S02]  /*6f10*/  UIADD3.X UR61, UPT, UPT, UR71, UR61, URZ, UP1, !UPT ;  /* 0x0000003d473d7290 */ /* 0x000fe40008ffe4ff */
[----:B------:R-:W-:-:S02]  /*6f20*/  UIADD3.X UR59, UPT, UPT, UR71, UR59, URZ, UP6, !UPT ;  /* 0x0000003b473b7290 */ /* 0x000fc4000b7fe4ff */
[----:B------:R-:W-:Y:S02]  /*6f30*/  UIADD3.X UR58, UPT, UPT, UR71, UR58, URZ, UP5, !UPT ;  /* 0x0000003a473a7290 */ /* 0x000fe4000affe4ff */
[----:B------:R-:W-:Y:S02]  /*6f40*/  UIADD3.X UR57, UPT, UPT, UR71, UR57, URZ, UP4, !UPT ;  /* 0x0000003947397290 */ /* 0x000fe4000a7fe4ff */
[----:B------:R-:W-:Y:S02]  /*6f50*/  UIADD3.X UR56, UPT, UPT, UR71, UR56, URZ, UP3, !UPT ;  /* 0x0000003847387290 */ /* 0x000fe40009ffe4ff */
[----:B------:R-:W-:Y:S01]  /*6f60*/  UIADD3.X UR55, UPT, UPT, UR71, UR55, URZ, UP2, !UPT ;  /* 0x0000003747377290 */ /* 0x000fe200097fe4ff */
[----:B------:R-:W-:Y:S01]  /*6f70*/  IMAD.U32 R7, RZ, RZ, UR8 ;  /* 0x00000008ff077e24 */ /* 0x000fe2000f8e00ff */
[----:B------:R-:W-:Y:S02]  /*6f80*/  UIADD3 UR30, UP1, UPT, UR5, UR30, URZ ;  /* 0x0000001e051e7290 */ /* 0x000fe4000ff3e0ff */
[----:B------:R-:W-:-:S02]  /*6f90*/  UIADD3 UR32, UP6, UPT, UR5, UR32, URZ ;  /* 0x0000002005207290 */ /* 0x000fc4000ffde0ff */
[----:B------:R-:W-:Y:S02]  /*6fa0*/  UIADD3 UR33, UP5, UPT, UR5, UR33, URZ ;  /* 0x0000002105217290 */ /* 0x000fe4000ffbe0ff */
[----:B------:R-:W-:Y:S02]  /*6fb0*/  UIADD3 UR34, UP4, UPT, UR5, UR34, URZ ;  /* 0x0000002205227290 */ /* 0x000fe4000ff9e0ff */
[----:B------:R-:W-:Y:S02]  /*6fc0*/  UIADD3 UR35, UP3, UPT, UR5, UR35, URZ ;  /* 0x0000002305237290 */ /* 0x000fe4000ff7e0ff */
[----:B------:R-:W-:Y:S02]  /*6fd0*/  UIADD3 UR36, UP2, UPT, UR5, UR36, URZ ;  /* 0x0000002405247290 */ /* 0x000fe4000ff5e0ff */
[----:B------:R-:W-:Y:S02]  /*6fe0*/  UIADD3.X UR54, UPT, UPT, UR71, UR54, URZ, UP1, !UPT ;  /* 0x0000003647367290 */ /* 0x000fe40008ffe4ff */
[----:B------:R-:W-:-:S02]  /*6ff0*/  UIADD3.X UR52, UPT, UPT, UR71, UR52, URZ, UP6, !UPT ;  /* 0x0000003447347290 */ /* 0x000fc4000b7fe4ff */
[----:B------:R-:W-:Y:S02]  /*7000*/  UIADD3.X UR51, UPT, UPT, UR71, UR51, URZ, UP5, !UPT ;  /* 0x0000003347337290 */ /* 0x000fe4000affe4ff */
[----:B------:R-:W-:Y:S02]  /*7010*/  UIADD3.X UR50, UPT, UPT, UR71, UR50, URZ, UP4, !UPT ;  /* 0x0000003247327290 */ /* 0x000fe4000a7fe4ff */
[----:B------:R-:W-:Y:S02]  /*7020*/  UIADD3.X UR49, UPT, UPT, UR71, UR49, URZ, UP3, !UPT ;  /* 0x0000003147317290 */ /* 0x000fe40009ffe4ff */
[----:B------:R-:W-:Y:S02]  /*7030*/  UIADD3.X UR48, UPT, UPT, UR71, UR48, URZ, UP2, !UPT ;  /* 0x0000003047307290 */ /* 0x000fe400097fe4ff */
        /* <DEDUP_REMOVED lines=12> */
[----:B------:R-:W-:Y:S01]  /*7100*/  UIADD3 UR7, UPT, UPT, UR7, -0x80, URZ ;  /* 0xffffff8007077890 */ /* 0x000fe2000fffe0ff */
[----:B----4-:R-:W-:Y:S02]  /*7110*/  IADD3 R50, P0, PT, R50, UR5, RZ ;  /* 0x0000000532327c10 */ /* 0x010fe4000ff1e0ff */
[----:B--2---:R-:W-:-:S03]  /*7120*/  IADD3 R52, P1, PT, R52, UR5, RZ ;  /* 0x0000000534347c10 */ /* 0x004fc6000ff3e0ff */
[----:B------:R-:W-:Y:S01]  /*7130*/  STL [R1+0x50], R50 ;  /* 0x0000503201007387 */ /* 0x000fe20000100800 */
[----:B------:R-:W-:-:S03]  /*7140*/  IADD3.X R6, PT, PT, R6, UR71, RZ, P1, !PT ;  /* 0x0000004706067c10 */ /* 0x000fc60008ffe4ff */
[----:B------:R-:W-:Y:S04]  /*7150*/  STL [R1+0x54], R52 ;  /* 0x0000543401007387 */ /* 0x000fe80000100800 */
[----:B------:R1:W-:Y:S01]  /*7160*/  STL [R1+0xdc], R6 ;  /* 0x0000dc0601007387 */ /* 0x0003e20000100800 */
[----:B------:R-:W-:-:S03]  /*7170*/  IADD3.X R61, PT, PT, R61, UR71, RZ, P0, !PT ;  /* 0x000000473d3d7c10 */ /* 0x000fc600087fe4ff */
[----:B-1----:R0:W5:Y:S04]  /*7180*/  LDL.LU R6, [R1+0x1c0] ;  /* 0x0001c00001067983 */ /* 0x0021680000300800 */
[----:B------:R0:W-:Y:S01]  /*7190*/  STL [R1+0xd4], R61 ;  /* 0x0000d43d01007387 */ /* 0x0001e20000100800 */
[----:B------:R-:W-:-:S04]  /*71a0*/  IADD3 R0, P2, PT, R0, UR8, RZ ;  /* 0x0000000800007c10 */ /* 0x000fc8000ff5e0ff */
[----:B------:R-:W-:Y:S01]  /*71b0*/  LEA.HI.X.SX32 R4, R7, R4, 0x1, P2 ;  /* 0x0000000407047211 */ /* 0x000fe200010f0eff */
[----:B------:R-:W-:Y:S08]  /*71c0*/  BRA.U UP0, `(.L_x_2) ;  /* 0xffffffc100087547 */ /* 0x000ff0000b83ffff */
.L_x_1:
[----:B------:R-:W2:Y:S01]  /*71d0*/  LDL.LU R7, [R1+0x1b8] ;  /* 0x0001b80001077983 */ /* 0x000ea20000300800 */
[----:B------:R-:W-:Y:S01]  /*71e0*/  F2FP.SATFINITE.E4M3.F32.PACK_AB_MERGE_C R11, R11, R10, RZ ;  /* 0x0000000a0b0b723e */ /* 0x000fe200048070ff */
[----:B------:R-:W3:Y:S01]  /*71f0*/  LDCU.128 UR8, c[0x0][0x390] ;  /* 0x00007200ff0877ac */ /* 0x000ee20008000c00 */
[----:B------:R-:W-:Y:S01]  /*7200*/  F2FP.SATFINITE.E4M3.F32.PACK_AB_MERGE_C R12, R13, R12, RZ ;  /* 0x0000000c0d0c723e */ /* 0x000fe200048070ff */
[----:B------:R-:W4:Y:S01]  /*7210*/  LDL.LU R10, [R1+0x1bc] ;  /* 0x0001bc00010a7983 */ /* 0x000f220000300800 */
[----:B------:R-:W-:Y:S01]  /*7220*/  F2FP.SATFINITE.E4M3.F32.PACK_AB_MERGE_C R17, R17, R16, RZ ;  /* 0x000000101111723e */ /* 0x000fe200048070ff */
[----:B------:R-:W0:Y:S01]  /*7230*/  LDCU UR6, c[0x0][0x3b8] ;  /* 0x00007700ff0677ac */ /* 0x000e220008000800 */
[----:B------:R-:W-:Y:S01]  /*7240*/  LOP3.LUT R5, R12, 0xffff, RZ, 0xc0, !PT ;  /* 0x0000ffff0c057812 */ /* 0x000fe200078ec0ff */
[----:B------:R-:W1:Y:S01]  /*7250*/  S2R R22, SR_TID.X ;  /* 0x0000000000167919 */ /* 0x000e620000002100 */
[----:B------:R-:W-:Y:S01]  /*7260*/  PRMT R21, R17, 0x7604, R12 ;  /* 0x0000760411157816 */ /* 0x000fe2000000000c */
[----:B------:R-:W0:Y:S01]  /*7270*/  LDCU UR5, c[0x0][0x3b4] ;  /* 0x00007680ff0577ac */ /* 0x000e220008000800 */
[----:B------:R-:W-:Y:S01]  /*7280*/  F2FP.SATFINITE.E4M3.F32.PACK_AB_MERGE_C R24, R25, R24, RZ ;  /* 0x000000181918723e */ /* 0x000fe200048070ff */
[----:B------:R-:W3:Y:S01]  /*7290*/  LDL.LU R12, [R1+0x1b4] ;  /* 0x0001b400010c7983 */ /* 0x000ee20000300800 */
[----:B------:R-:W-:-:S02]  /*72a0*/  F2FP.SATFINITE.E4M3.F32.PACK_AB_MERGE_C R9, R9, R8, RZ ;  /* 0x000000080909723e */ /* 0x000fc400048070ff */
[----:B------:R-:W-:Y:S01]  /*72b0*/  F2FP.SATFINITE.E4M3.F32.PACK_AB_MERGE_C R26, R27, R26, RZ ;  /* 0x0000001a1b1a723e */ /* 0x000fe200048070ff */
[----:B------:R-:W3:Y:S01]  /*72c0*/  LDL.LU R25, [R1+0x1b0] ;  /* 0x0001b00001197983 */ /* 0x000ee20000300800 */
[C---:B------:R-:W-:Y:S02]  /*72d0*/  PRMT R13, R9.reuse, 0x7604, R24 ;  /* 0x00007604090d7816 */ /* 0x040fe40000000018 */
[----:B------:R-:W-:Y:S02]  /*72e0*/  LOP3.LUT R9, R9, 0xffff, RZ, 0xc0, !PT ;  /* 0x0000ffff09097812 */ /* 0x000fe400078ec0ff */
[----:B------:R-:W-:Y:S02]  /*72f0*/  LOP3.LUT R17, R17, 0xffff, RZ, 0xc0, !PT ;  /* 0x0000ffff11117812 */ /* 0x000fe400078ec0ff */
[----:B------:R-:W-:Y:S01]  /*7300*/  F2FP.SATFINITE.E4M3.F32.PACK_AB_MERGE_C R14, R15, R14, RZ ;  /* 0x0000000e0f0e723e */ /* 0x000fe200048070ff */
[C---:B-1---5:R-:W-:Y:S01]  /*7310*/  IMAD.SHL.U32 R3, R22.reuse, 0x8, RZ ;  /* 0x0000000816037824 */ /* 0x062fe200078e00ff */
[----:B------:R-:W-:Y:S01]  /*7320*/  SHF.R.S32.HI R4, RZ, 0x8, R22 ;  /* 0x00000008ff047819 */ /* 0x000fe20000011416 */
[----:B------:R-:W-:-:S05]  /*7330*/  IMAD.SHL.U32 R2, R22, 0x100, RZ ;  /* 0x0000010016027824 */ /* 0x000fca00078e00ff */
[----:B------:R-:W-:Y:S02]  /*7340*/  LOP3.LUT R8, R2, 0x1800, RZ, 0xc0, !PT ;  /* 0x0000180002087812 */ /* 0x000fe400078ec0ff */
[----:B------:R-:W-:Y:S02]  /*7350*/  SHF.R.U32.HI R2, RZ, 0x8, R5 ;  /* 0x00000008ff027819 */ /* 0x000fe40000011605 */
[----:B------:R-:W-:Y:S02]  /*7360*/  SHF.R.U32.HI R5, RZ, 0x8, R17 ;  /* 0x00000008ff057819 */ /* 0x000fe40000011611 */
[----:B------:R-:W-:Y:S02]  /*7370*/  F2FP.SATFINITE.E4M3.F32.PACK_AB_MERGE_C R19, R19, R18, RZ ;  /* 0x000000121313723e */ /* 0x000fe400048070ff */
[----:B------:R-:W-:Y:S02]  /*7380*/  PRMT R17, R5, 0x7604, R2 ;  /* 0x0000760405117816 */ /* 0x000fe40000000002 */
[----:B------:R-:W-:-:S02]  /*7390*/  LOP3.LUT R2, R14, 0xffff, RZ, 0xc0, !PT ;  /* 0x0000ffff0e027812 */ /* 0x000fc400078ec0ff */
[----:B------:R-:W-:Y:S02]  /*73a0*/  LOP3.LUT R5, R19, 0xffff, RZ, 0xc0, !PT ;  /* 0x0000ffff13057812 */ /* 0x000fe400078ec0ff */
[----:B------:R-:W-:Y:S02]  /*73b0*/  SHF.R.U32.HI R2, RZ, 0x8, R2 ;  /* 0x00000008ff027819 */ /* 0x000fe40000011602 */
[----:B------:R-:W-:-:S04]  /*73c0*/  SHF.R.U32.HI R5, RZ, 0x8, R5 ;  /* 0x00000008ff057819 */ /* 0x000fc80000011605 */
[----:B------:R-:W-:Y:S02]  /*73d0*/  PRMT R5, R5, 0x7604, R2 ;  /* 0x0000760405057816 */ /* 0x000fe40000000002 */
[C---:B------:R-:W-:Y:S02]  /*73e0*/  LEA.HI R2, R22.reuse, 0x58, RZ, 0x1a ;  /* 0x0000005816027811 */ /* 0x040fe400078fd0ff */
[C---:B------:R-:W-:Y:S02]  /*73f0*/  LEA.HI R23, R22.reuse, 0x38, RZ, 0x1a ;  /* 0x0000003816177811 */ /* 0x040fe400078fd0ff */
[----:B------:R-:W-:Y:S01]  /*7400*/  LEA.HI R18, R22, 0x18, RZ, 0x1a ;  /* 0x0000001816127811 */ /* 0x000fe200078fd0ff */
[----:B------:R-:W-:Y:S01]  /*7410*/  BAR.SYNC.DEFER_BLOCKING 0x0 ;  /* 0x0000000000007b1d */ /* 0x000fe20000010000 */
[----:B--2---:R-:W-:-:S05]  /*7420*/  LOP3.LUT R0, R7, 0x60, RZ, 0xc0, !PT ;  /* 0x0000006007007812 */ /* 0x004fca00078ec0ff */
[----:B------:R-:W1:Y:S01]  /*7430*/  S2R R7, SR_TID.X ;  /* 0x0000000000077919 */ /* 0x000e620000002100 */
[----:B------:R-:W-:Y:S02]  /*7440*/  LOP3.LUT R6, R0, 0x600, R3, 0xf8, !PT ;  /* 0x0000060000067812 */ /* 0x000fe400078ef803 */
[----:B------:R-:W-:Y:S02]  /*7450*/  SGXT R0, R4, 0x1 ;  /* 0x000000010400781a */ /* 0x000fe40000000200 */
[----:B------:R-:W-:Y:S02]  /*7460*/  LOP3.LUT R3, R24, 0xffff, RZ, 0xc0, !PT ;  /* 0x0000ffff18037812 */ /* 0x000fe400078ec0ff */
[----:B------:R-:W-:Y:S02]  /*7470*/  LOP3.LUT R4, R0, 0x1040, RZ, 0xc0, !PT ;  /* 0x0000104000047812 */ /* 0x000fe400078ec0ff */
[----:B------:R-:W-:Y:S02]  /*7480*/  SHF.R.U32.HI R0, RZ, 0x8, R3 ;  /* 0x00000008ff007819 */ /* 0x000fe40000011603 */
[----:B------:R-:W-:-:S04]  /*7490*/  SHF.R.U32.HI R3, RZ, 0x8, R9 ;  /* 0x00000008ff037819 */ /* 0x000fc80000011609 */
[----:B------:R-:W-:Y:S02]  /*74a0*/  PRMT R15, R3, 0x7604, R0 ;  /* 0x00007604030f7816 */ /* 0x000fe40000000000 */
[----:B------:R-:W-:Y:S02]  /*74b0*/  LOP3.LUT R0, R26, 0xffff, RZ, 0xc0, !PT ;  /* 0x0000ffff1a007812 */ /* 0x000fe400078ec0ff */
[----:B------:R-:W-:Y:S02]  /*74c0*/  LOP3.LUT R3, R11, 0xffff, RZ, 0xc0, !PT ;  /* 0x0000ffff0b037812 */ /* 0x000fe400078ec0ff */
[----:B-1----:R-:W-:-:S05]  /*74d0*/  LOP3.LUT R20, R7, 0x7f, RZ, 0xc0, !PT ;  /* 0x0000007f07147812 */ /* 0x002fca00078ec0ff */
[----:B------:R-:W-:Y:S02]  /*74e0*/  IMAD R9, R20, 0x4, R8 ;  /* 0x0000000414097824 */ /* 0x000fe400078e0208 */
[----:B------:R-:W1:Y:S01]  /*74f0*/  S2R R20, SR_TID.X ;  /* 0x0000000000147919 */ /* 0x000e620000002100 */
[----:B------:R-:W-:-:S04]  /*7500*/  LOP3.LUT R7, R4, 0x1c, R22, 0xf8, !PT ;  /* 0x0000001c04077812 */ /* 0x000fc800078ef816 */
[----:B------:R-:W-:Y:S02]  /*7510*/  LOP3.LUT R6, R7, R6, RZ, 0x3c, !PT ;  /* 0x0000000607067212 */ /* 0x000fe400078e3cff */
[----:B------:R-:W-:Y:S02]  /*7520*/  SHF.R.U32.HI R0, RZ, 0x8, R0 ;  /* 0x00000008ff007819 */ /* 0x000fe40000011600 */
[----:B------:R-:W-:Y:S02]  /*7530*/  SHF.R.U32.HI R3, RZ, 0x8, R3 ;  /* 0x00000008ff037819 */ /* 0x000fe40000011603 */
[----:B----4-:R-:W-:Y:S02]  /*7540*/  LOP3.LUT R6, R6, 0x2, R10, 0xf8, !PT ;  /* 0x0000000206067812 */ /* 0x010fe400078ef80a */
[----:B------:R-:W-:Y:S02]  /*7550*/  PRMT R7, R11, 0x7604, R26 ;  /* 0x000076040b077816 */ /* 0x000fe4000000001a */
[----:B------:R-:W-:-:S02]  /*7560*/  PRMT R3, R3, 0x7604, R0 ;  /* 0x0000760403037816 */ /* 0x000fc40000000000 */
[----:B------:R-:W-:Y:S02]  /*7570*/  PRMT R11, R19, 0x7604, R14 ;  /* 0x00007604130b7816 */ /* 0x000fe4000000000e */
[----:B------:R-:W-:Y:S01]  /*7580*/  LOP3.LUT R0, R6, 0x20, RZ, 0x3c, !PT ;  /* 0x0000002006007812 */ /* 0x000fe200078e3cff */
[----:B------:R-:W-:Y:S04]  /*7590*/  STS.U16 [R6+UR4], R13 ;  /* 0x0000000d06007988 */ /* 0x000fe80008000404 */
[----:B------:R-:W-:Y:S04]  /*75a0*/  STS.U16 [R6+UR4+0x80], R21 ;  /* 0x0000801506007988 */ /* 0x000fe80008000404 */
[----:B------:R-:W-:Y:S04]  /*75b0*/  STS.U16 [R6+UR4+0x100], R15 ;  /* 0x0001000f06007988 */ /* 0x000fe80008000404 */
[----:B------:R-:W-:Y:S04]  /*75c0*/  STS.U16 [R6+UR4+0x180], R17 ;  /* 0x0001801106007988 */ /* 0x000fe80008000404 */
[----:B------:R-:W-:Y:S04]  /*75d0*/  STS.U16 [R0+UR4+0x800], R7 ;  /* 0x0008000700007988 */ /* 0x000fe80008000404 */
[----:B------:R-:W-:Y:S04]  /*75e0*/  STS.U16 [R0+UR4+0x880], R11 ;  /* 0x0008800b00007988 */ /* 0x000fe80008000404 */
[----:B------:R2:W-:Y:S04]  /*75f0*/  STS.U16 [R0+UR4+0x900], R3 ;  /* 0x0009000300007988 */ /* 0x0005e80008000404 */
[----:B------:R4:W-:Y:S01]  /*7600*/  STS.U16 [R0+UR4+0x980], R5 ;  /* 0x0009800500007988 */ /* 0x0009e20008000404 */
[----:B-1----:R-:W-:-:S04]  /*7610*/  LOP3.LUT R20, R20, 0x180, RZ, 0xc0, !PT ;  /* 0x0000018014147812 */ /* 0x002fc800078ec0ff */
[----:B------:R-:W-:-:S04]  /*7620*/  SHF.R.U32.HI R4, RZ, 0x2, R20 ;  /* 0x00000002ff047819 */ /* 0x000fc80000011614 */
[----:B------:R-:W-:Y:S01]  /*7630*/  LOP3.LUT R8, R9, R4, RZ, 0x3c, !PT ;  /* 0x0000000409087212 */ /* 0x000fe200078e3cff */
[----:B------:R-:W-:Y:S01]  /*7640*/  BAR.SYNC.DEFER_BLOCKING 0x0 ;  /* 0x0000000000007b1d */ /* 0x000fe20000010000 */
[----:B--2---:R-:W-:Y:S01]  /*7650*/  LEA.HI R3, R22, 0x8, RZ, 0x1a ;  /* 0x0000000816037811 */ /* 0x004fe200078fd0ff */
[----:B---3--:R-:W-:Y:S01]  /*7660*/  IMAD.IADD R11, R25, 0x1, R2 ;  /* 0x00000001190b7824 */ /* 0x008fe200078e0202 */
[----:B------:R-:W-:-:S03]  /*7670*/  ISETP.GE.AND P0, PT, R12, UR10, PT ;  /* 0x0000000a0c007c0c */ /* 0x000fc6000bf06270 */
[----:B------:R-:W-:Y:S01]  /*7680*/  IMAD.IADD R3, R25, 0x1, R3 ;  /* 0x0000000119037824 */ /* 0x000fe200078e0203 */
[----:B------:R-:W-:Y:S01]  /*7690*/  SHF.R.U32.HI R21, RZ, 0x6, R22 ;  /* 0x00000006ff157819 */ /* 0x000fe20000011616 */
[----:B------:R-:W1:Y:S03]  /*76a0*/  LDS R10, [R8+UR4] ;  /* 0x00000004080a7984 */ /* 0x000e660008000800 */
[C---:B------:R-:W-:Y:S01]  /*76b0*/  ISETP.LT.AND P3, PT, R3.reuse, UR11, !P0 ;  /* 0x0000000b03007c0c */ /* 0x040fe2000c761270 */
[----:B0-----:R-:W-:Y:S01]  /*76c0*/  IMAD R17, R3, UR6, RZ ;  /* 0x0000000603117c24 */ /* 0x001fe2000f8e02ff */
[----:B------:R-:W0:Y:S01]  /*76d0*/  LDS R2, [R8+UR4+0x200] ;  /* 0x0002000408027984 */ /* 0x000e220008000800 */
[----:B------:R-:W-:-:S03]  /*76e0*/  SGXT.U32 R21, R21, 0x3 ;  /* 0x000000031515781a */ /* 0x000fc60000000000 */
[----:B------:R-:W2:Y:S01]  /*76f0*/  LDS R3, [R8+UR4+0x400] ;  /* 0x0004000408037984 */ /* 0x000ea20008000800 */
[----:B------:R-:W-:Y:S01]  /*7700*/  LEA.HI R4, R22, 0x78, RZ, 0x1a ;  /* 0x0000007816047811 */ /* 0x000fe200078fd0ff */
[----:B------:R-:W-:Y:S01]  /*7710*/  IMAD R6, R12, UR5, RZ ;  /* 0x000000050c067c24 */ /* 0x000fe2000f8e02ff */
[C---:B----4-:R-:W-:Y:S01]  /*7720*/  LOP3.LUT R5, R25.reuse, R21, RZ, 0xfc, !PT ;  /* 0x0000001519057212 */ /* 0x050fe200078efcff */
[----:B------:R-:W3:Y:S02]  /*7730*/  LDS R8, [R8+UR4+0x600] ;  /* 0x0006000408087984 */ /* 0x000ee40008000800 */
[----:B------:R-:W-:Y:S01]  /*7740*/  IMAD.IADD R0, R25, 0x1, R4 ;  /* 0x0000000119007824 */ /* 0x000fe200078e0204 */
[C---:B------:R-:W-:Y:S01]  /*7750*/  IADD3 R4, P2, PT, R6.reuse, UR8, RZ ;  /* 0x0000000806047c10 */ /* 0x040fe2000ff5e0ff */
[C---:B------:R-:W-:Y:S01]  /*7760*/  IMAD R15, R5.reuse, UR6, RZ ;  /* 0x00000006050f7c24 */ /* 0x040fe2000f8e02ff */
[----:B------:R-:W-:Y:S02]  /*7770*/  ISETP.LT.AND P1, PT, R5, UR11, !P0 ;  /* 0x0000000b05007c0c */ /* 0x000fe4000c721270 */
[----:B------:R-:W-:-:S02]  /*7780*/  LEA.HI.X.SX32 R6, R6, UR9, 0x1, P2 ;  /* 0x0000000906067c11 */ /* 0x000fc400090f0eff */
[C---:B------:R-:W-:Y:S02]  /*7790*/  IADD3 R14, P2, PT, R15.reuse, R4, RZ ;  /* 0x000000040f0e7210 */ /* 0x040fe40007f5e0ff */
[C---:B------:R-:W-:Y:S02]  /*77a0*/  LEA.HI R9, R22.reuse, 0x68, RZ, 0x1a ;  /* 0x0000006816097811 */ /* 0x040fe400078fd0ff */
[C---:B------:R-:W-:Y:S02]  /*77b0*/  LEA.HI R13, R22.reuse, 0x48, RZ, 0x1a ;  /* 0x00000048160d7811 */ /* 0x040fe400078fd0ff */
[----:B------:R-:W-:Y:S02]  /*77c0*/  LEA.HI R20, R22, 0x28, RZ, 0x1a ;  /* 0x0000002816147811 */ /* 0x000fe400078fd0ff */
[----:B------:R-:W-:Y:S02]  /*77d0*/  LEA.HI.X.SX32 R15, R15, R6, 0x1, P2 ;  /* 0x000000060f0f7211 */ /* 0x000fe400010f0eff */
[----:B------:R-:W-:-:S02]  /*77e0*/  LOP3.LUT R5, R25, 0x70, R21, 0xfe, !PT ;  /* 0x0000007019057812 */ /* 0x000fc400078efe15 */
[C-C-:B------:R-:W-:Y:S02]  /*77f0*/  LOP3.LUT R7, R25.reuse, 0x60, R21.reuse, 0xfe, !PT ;  /* 0x0000006019077812 */ /* 0x140fe400078efe15 */
[C-C-:B------:R-:W-:Y:S02]  /*7800*/  LOP3.LUT R12, R25.reuse, 0x50, R21.reuse, 0xfe, !PT ;  /* 0x00000050190c7812 */ /* 0x140fe400078efe15 */
[C-C-:B------:R-:W-:Y:S02]  /*7810*/  LOP3.LUT R22, R25.reuse, 0x40, R21.reuse, 0xfe, !PT ;  /* 0x0000004019167812 */ /* 0x140fe400078efe15 */
[C-C-:B------:R-:W-:Y:S02]  /*7820*/  LOP3.LUT R24, R25.reuse, 0x30, R21.reuse, 0xfe, !PT ;  /* 0x0000003019187812 */ /* 0x140fe400078efe15 */
[----:B------:R-:W-:Y:S02]  /*7830*/  LOP3.LUT R19, R25, 0x20, R21, 0xfe, !PT ;  /* 0x0000002019137812 */ /* 0x000fe400078efe15 */
[----:B------:R-:W-:-:S02]  /*7840*/  IADD3 R16, P2, PT, R17, R4, RZ ;  /* 0x0000000411107210 */ /* 0x000fc40007f5e0ff */
[C---:B------:R-:W-:Y:S02]  /*7850*/  LOP3.LUT R21, R25.reuse, 0x10, R21, 0xfe, !PT ;  /* 0x0000001019157812 */ /* 0x040fe400078efe15 */
[C---:B-1----:R-:W-:Y:S01]  /*7860*/  PRMT R27, R10.reuse, 0x7770, RZ ;  /* 0x000077700a1b7816 */ /* 0x042fe200000000ff */
[----:B------:R-:W-:Y:S01]  /*7870*/  IMAD.IADD R18, R25, 0x1, R18 ;  /* 0x0000000119127824 */ /* 0x000fe200078e0212 */
[----:B------:R-:W-:Y:S02]  /*7880*/  LEA.HI.X.SX32 R17, R17, R6, 0x1, P2 ;  /* 0x0000000611117211 */ /* 0x000fe400010f0eff */
[----:B------:R-:W-:Y:S02]  /*7890*/  PRMT R29, R10, 0x7772, RZ ;  /* 0x000077720a1d7816 */ /* 0x000fe400000000ff */
[C---:B------:R-:W-:Y:S01]  /*78a0*/  ISETP.LT.AND P4, PT, R21.reuse, UR11, !P0 ;  /* 0x0000000b15007c0c */ /* 0x040fe2000c781270 */
[----:B------:R-:W-:Y:S01]  /*78b0*/  IMAD R21, R21, UR6, RZ ;  /* 0x0000000615157c24 */ /* 0x000fe2000f8e02ff */
[----:B------:R1:W-:Y:S01]  /*78c0*/  @P1 STG.E.U8 desc[UR12][R14.64], R27 ;  /* 0x0000001b0e001986 */ /* 0x0003e2000c10110c */
[----:B------:R-:W-:-:S02]  /*78d0*/  IMAD.IADD R9, R25, 0x1, R9 ;  /* 0x0000000119097824 */ /* 0x000fc400078e0209 */
[C---:B------:R-:W-:Y:S01]  /*78e0*/  IMAD.IADD R13, R25.reuse, 0x1, R13 ;  /* 0x00000001190d7824 */ /* 0x040fe200078e020d */
[----:B------:R4:W-:Y:S01]  /*78f0*/  @P3 STG.E.U8 desc[UR12][R16.64], R29 ;  /* 0x0000001d10003986 */ /* 0x0009e2000c10110c */
[C---:B------:R-:W-:Y:S01]  /*7900*/  IMAD.IADD R23, R25.reuse, 0x1, R23 ;  /* 0x0000000119177824 */ /* 0x040fe200078e0217 */
[C---:B------:R-:W-:Y:S01]  /*7910*/  ISETP.LT.AND P3, PT, R18.reuse, UR11, !P0 ;  /* 0x0000000b12007c0c */ /* 0x040fe2000c761270 */
[----:B------:R-:W-:Y:S02]  /*7920*/  IMAD.IADD R20, R25, 0x1, R20 ;  /* 0x0000000119147824 */ /* 0x000fe400078e0214 */
[----:B------:R-:W-:Y:S01]  /*7930*/  IMAD R25, R18, UR6, RZ ;  /* 0x0000000612197c24 */ /* 0x000fe2000f8e02ff */
[-C--:B------:R-:W-:Y:S01]  /*7940*/  IADD3 R18, P5, PT, R21, R4.reuse, RZ ;  /* 0x0000000415127210 */ /* 0x080fe20007fbe0ff */
[C---:B-1----:R-:W-:Y:S01]  /*7950*/  IMAD R27, R19.reuse, UR6, RZ ;  /* 0x00000006131b7c24 */ /* 0x042fe2000f8e02ff */
[----:B------:R-:W-:Y:S02]  /*7960*/  ISETP.LT.AND P1, PT, R19, UR11, !P0 ;  /* 0x0000000b13007c0c */ /* 0x000fe4000c721270 */
[----:B------:R-:W-:-:S02]  /*7970*/  IADD3 R14, P6, PT, R25, R4, RZ ;  /* 0x00000004190e7210 */ /* 0x000fc40007fde0ff */
[----:B------:R-:W-:Y:S02]  /*7980*/  LEA.HI.X.SX32 R19, R21, R6, 0x1, P5 ;  /* 0x0000000615137211 */ /* 0x000fe400028f0eff */
[----:B----4-:R-:W-:Y:S01]  /*7990*/  IADD3 R16, P5, PT, R27, R4, RZ ;  /* 0x000000041b107210 */ /* 0x010fe20007fbe0ff */
[----:B------:R-:W-:Y:S01]  /*79a0*/  IMAD R21, R20, UR6, RZ ;  /* 0x0000000614157c24 */ /* 0x000fe2000f8e02ff */
[----:B0-----:R-:W-:Y:S02]  /*79b0*/  PRMT R31, R2, 0x7770, RZ ;  /* 0x00007770021f7816 */ /* 0x001fe400000000ff */
[----:B------:R-:W-:Y:S02]  /*79c0*/  ISETP.LT.AND P2, PT, R20, UR11, !P0 ;  /* 0x0000000b14007c0c */ /* 0x000fe4000c741270 */
[----:B------:R-:W-:Y:S02]  /*79d0*/  LEA.HI.X.SX32 R15, R25, R6, 0x1, P6 ;  /* 0x00000006190f7211 */ /* 0x000fe400030f0eff */
[----:B------:R-:W-:-:S02]  /*79e0*/  PRMT R29, R2, 0x7772, RZ ;  /* 0x00007772021d7816 */ /* 0x000fc400000000ff */
[----:B------:R-:W-:Y:S02]  /*79f0*/  LEA.HI.X.SX32 R17, R27, R6, 0x1, P5 ;  /* 0x000000061b117211 */ /* 0x000fe400028f0eff */
[----:B--2---:R-:W-:Y:S01]  /*7a00*/  PRMT R33, R3, 0x7770, RZ ;  /* 0x0000777003217816 */ /* 0x004fe200000000ff */
[----:B------:R0:W-:Y:S01]  /*7a10*/  @P4 STG.E.U8 desc[UR12][R18.64], R31 ;  /* 0x0000001f12004986 */ /* 0x0001e2000c10110c */
[C---:B------:R-:W-:Y:S01]  /*7a20*/  IADD3 R20, P4, PT, R21.reuse, R4, RZ ;  /* 0x0000000415147210 */ /* 0x040fe20007f9e0ff */
[----:B------:R-:W-:Y:S02]  /*7a30*/  IMAD R25, R24, UR6, RZ ;  /* 0x0000000618197c24 */ /* 0x000fe4000f8e02ff */
[----:B------:R1:W-:Y:S01]  /*7a40*/  @P3 STG.E.U8 desc[UR12][R14.64], R29 ;  /* 0x0000001d0e003986 */ /* 0x0003e2000c10110c */
[----:B------:R-:W-:-:S03]  /*7a50*/  LEA.HI.X.SX32 R21, R21, R6, 0x1, P4 ;  /* 0x0000000615157211 */ /* 0x000fc600020f0eff */
[----:B------:R-:W-:Y:S01]  /*7a60*/  @P1 STG.E.U8 desc[UR12][R16.64], R33 ;  /* 0x0000002110001986 */ /* 0x000fe2000c10110c */
[----:B------:R-:W-:Y:S02]  /*7a70*/  ISETP.LT.AND P1, PT, R24, UR11, !P0 ;  /* 0x0000000b18007c0c */ /* 0x000fe4000c721270 */
[----:B------:R-:W-:Y:S02]  /*7a80*/  PRMT R35, R3, 0x7772, RZ ;  /* 0x0000777203237816 */ /* 0x000fe400000000ff */
[----:B0-----:R-:W-:Y:S01]  /*7a90*/  IADD3 R18, P5, PT, R25, R4, RZ ;  /* 0x0000000419127210 */ /* 0x001fe20007fbe0ff */
[----:B------:R-:W-:Y:S02]  /*7aa0*/  IMAD R27, R13, UR6, RZ ;  /* 0x000000060d1b7c24 */ /* 0x000fe4000f8e02ff */
[----:B------:R0:W-:Y:S01]  /*7ab0*/  @P2 STG.E.U8 desc[UR12][R20.64], R35 ;  /* 0x0000002314002986 */ /* 0x0001e2000c10110c */
[C---:B------:R-:W-:Y:S01]  /*7ac0*/  ISETP.LT.AND P2, PT, R23.reuse, UR11, !P0 ;  /* 0x0000000b17007c0c */ /* 0x040fe2000c741270 */
[----:B------:R-:W-:Y:S01]  /*7ad0*/  IMAD R23, R23, UR6, RZ ;  /* 0x0000000617177c24 */ /* 0x000fe2000f8e02ff */
[----:B------:R-:W-:-:S02]  /*7ae0*/  LEA.HI.X.SX32 R19, R25, R6, 0x1, P5 ;  /* 0x0000000619137211 */ /* 0x000fc400028f0eff */
[----:B------:R-:W-:Y:S01]  /*7af0*/  ISETP.LT.AND P3, PT, R13, UR11, !P0 ;  /* 0x0000000b0d007c0c */ /* 0x000fe2000c761270 */
[----:B------:R-:W-:Y:S01]  /*7b00*/  IMAD R13, R22, UR6, RZ ;  /* 0x00000006160d7c24 */ /* 0x000fe2000f8e02ff */
[----:B---3--:R-:W-:Y:S02]  /*7b10*/  PRMT R25, R8, 0x7770, RZ ;  /* 0x0000777008197816 */ /* 0x008fe400000000ff */
[----:B------:R-:W-:Y:S02]  /*7b20*/  ISETP.LT.AND P4, PT, R22, UR11, !P0 ;  /* 0x0000000b16007c0c */ /* 0x000fe4000c781270 */
[-C--:B-1----:R-:W-:Y:S01]  /*7b30*/  IADD3 R14, P6, PT, R23, R4.reuse, RZ ;  /* 0x00000004170e7210 */ /* 0x082fe20007fde0ff */
[----:B------:R1:W-:Y:S01]  /*7b40*/  @P1 STG.E.U8 desc[UR12][R18.64], R25 ;  /* 0x0000001912001986 */ /* 0x0003e2000c10110c */
[-C--:B0-----:R-:W-:Y:S02]  /*7b50*/  IADD3 R20, P5, PT, R27, R4.reuse, RZ ;  /* 0x000000041b147210 */ /* 0x081fe40007fbe0ff */
[----:B------:R-:W-:-:S02]  /*7b60*/  IADD3 R16, P1, PT, R13, R4, RZ ;  /* 0x000000040d107210 */ /* 0x000fc40007f3e0ff */
[-C--:B------:R-:W-:Y:S02]  /*7b70*/  LEA.HI.X.SX32 R21, R27, R6.reuse, 0x1, P5 ;  /* 0x000000061b157211 */ /* 0x080fe400028f0eff */
[-C--:B------:R-:W-:Y:S02]  /*7b80*/  LEA.HI.X.SX32 R15, R23, R6.reuse, 0x1, P6 ;  /* 0x00000006170f7211 */ /* 0x080fe400030f0eff */
[----:B------:R-:W-:Y:S02]  /*7b90*/  PRMT R27, R8, 0x7772, RZ ;  /* 0x00007772081b7816 */ /* 0x000fe400000000ff */
[----:B------:R-:W-:Y:S02]  /*7ba0*/  LEA.HI.X.SX32 R17, R13, R6, 0x1, P1 ;  /* 0x000000060d117211 */ /* 0x000fe400008f0eff */
[C---:B------:R-:W-:Y:S01]  /*7bb0*/  PRMT R29, R10.reuse, 0x7771, RZ ;  /* 0x000077710a1d7816 */ /* 0x040fe200000000ff */
[----:B------:R-:W-:Y:S01]  /*7bc0*/  @P2 STG.E.U8 desc[UR12][R14.64], R27 ;  /* 0x0000001b0e002986 */ /* 0x000fe2000c10110c */
[----:B------:R-:W-:Y:S01]  /*7bd0*/  IMAD R13, R11, UR6, RZ ;  /* 0x000000060b0d7c24 */ /* 0x000fe2000f8e02ff */
[----:B------:R-:W-:-:S02]  /*7be0*/  PRMT R31, R10, 0x7773, RZ ;  /* 0x000077730a1f7816 */ /* 0x000fc400000000ff */
[----:B------:R-:W-:Y:S01]  /*7bf0*/  @P4 STG.E.U8 desc[UR12][R16.64], R29 ;  /* 0x0000001d10004986 */ /* 0x000fe2000c10110c */
[----:B------:R-:W-:Y:S01]  /*7c00*/  ISETP.LT.AND P4, PT, R11, UR11, !P0 ;  /* 0x0000000b0b007c0c */ /* 0x000fe2000c781270 */
[C---:B------:R-:W-:Y:S01]  /*7c10*/  IMAD R11, R12.reuse, UR6, RZ ;  /* 0x000000060c0b7c24 */ /* 0x040fe2000f8e02ff */
[C---:B------:R-:W-:Y:S01]  /*7c20*/  ISETP.LT.AND P2, PT, R9.reuse, UR11, !P0 ;  /* 0x0000000b09007c0c */ /* 0x040fe2000c741270 */
[----:B-1----:R-:W-:Y:S01]  /*7c30*/  IMAD R19, R9, UR6, RZ ;  /* 0x0000000609137c24 */ /* 0x002fe2000f8e02ff */
[----:B------:R0:W-:Y:S01]  /*7c40*/  @P3 STG.E.U8 desc[UR12][R20.64], R31 ;  /* 0x0000001f14003986 */ /* 0x0001e2000c10110c */
[----:B------:R-:W-:Y:S01]  /*7c50*/  ISETP.LT.AND P5, PT, R12, UR11, !P0 ;  /* 0x0000000b0c007c0c */ /* 0x000fe2000c7a1270 */
[----:B------:R-:W-:Y:S01]  /*7c60*/  IMAD R9, R7, UR6, RZ ;  /* 0x0000000607097c24 */ /* 0x000fe2000f8e02ff */
[-C--:B------:R-:W-:Y:S02]  /*7c70*/  IADD3 R10, P6, PT, R11, R4.reuse, RZ ;  /* 0x000000040b0a7210 */ /* 0x080fe40007fde0ff */
[----:B------:R-:W-:-:S02]  /*7c80*/  IADD3 R12, P1, PT, R13, R4, RZ ;  /* 0x000000040d0c7210 */ /* 0x000fc40007f3e0ff */
[----:B------:R-:W-:Y:S01]  /*7c90*/  LEA.HI.X.SX32 R11, R11, R6, 0x1, P6 ;  /* 0x000000060b0b7211 */ /* 0x000fe200030f0eff */
[----:B0-----:R-:W-:Y:S01]  /*7ca0*/  IMAD R21, R5, UR6, RZ ;  /* 0x0000000605157c24 */ /* 0x001fe2000f8e02ff */
[-C--:B------:R-:W-:Y:S02]  /*7cb0*/  IADD3 R14, P3, PT, R9, R4.reuse, RZ ;  /* 0x00000004090e7210 */ /* 0x080fe40007f7e0ff */
[----:B------:R-:W-:Y:S02]  /*7cc0*/  IADD3 R16, P6, PT, R19, R4, RZ ;  /* 0x0000000413107210 */ /* 0x000fe40007fde0ff */
[----:B------:R-:W-:Y:S02]  /*7cd0*/  LEA.HI.X.SX32 R13, R13, R6, 0x1, P1 ;  /* 0x000000060d0d7211 */ /* 0x000fe400008f0eff */
[----:B------:R-:W-:Y:S01]  /*7ce0*/  IADD3 R18, P1, PT, R21, R4, RZ ;  /* 0x0000000415127210 */ /* 0x000fe20007f3e0ff */
[----:B------:R-:W-:Y:S01]  /*7cf0*/  IMAD R23, R0, UR6, RZ ;  /* 0x0000000600177c24 */ /* 0x000fe2000f8e02ff */
[----:B------:R-:W-:-:S02]  /*7d00*/  LEA.HI.X.SX32 R15, R9, R6, 0x1, P3 ;  /* 0x00000006090f7211 */ /* 0x000fc400018f0eff */
[-C--:B------:R-:W-:Y:S02]  /*7d10*/  LEA.HI.X.SX32 R17, R19, R6.reuse, 0x1, P6 ;  /* 0x0000000613117211 */ /* 0x080fe400030f0eff */
[----:B------:R-:W-:Y:S02]  /*7d20*/  ISETP.LT.AND P3, PT, R7, UR11, !P0 ;  /* 0x0000000b07007c0c */ /* 0x000fe4000c761270 */
[----:B------:R-:W-:Y:S02]  /*7d30*/  LEA.HI.X.SX32 R19, R21, R6, 0x1, P1 ;  /* 0x0000000615137211 */ /* 0x000fe400008f0eff */
[----:B------:R-:W-:Y:S02]  /*7d40*/  ISETP.LT.AND P1, PT, R0, UR11, !P0 ;  /* 0x0000000b00007c0c */ /* 0x000fe4000c721270 */
[----:B------:R-:W-:Y:S02]  /*7d50*/  ISETP.LT.AND P0, PT, R5, UR11, !P0 ;  /* 0x0000000b05007c0c */ /* 0x000fe4000c701270 */
[----:B------:R-:W-:-:S02]  /*7d60*/  IADD3 R4, P6, PT, R23, R4, RZ ;  /* 0x0000000417047210 */ /* 0x000fc40007fde0ff */
[C---:B------:R-:W-:Y:S02]  /*7d70*/  PRMT R7, R2.reuse, 0x7771, RZ ;  /* 0x0000777102077816 */ /* 0x040fe400000000ff */
[----:B------:R-:W-:Y:S02]  /*7d80*/  PRMT R9, R2, 0x7773, RZ ;  /* 0x0000777302097816 */ /* 0x000fe400000000ff */
[----:B------:R-:W-:Y:S02]  /*7d90*/  PRMT R21, R3, 0x7771, RZ ;  /* 0x0000777103157816 */ /* 0x000fe400000000ff */
[----:B------:R-:W-:Y:S02]  /*7da0*/  LEA.HI.X.SX32 R5, R23, R6, 0x1, P6 ;  /* 0x0000000617057211 */ /* 0x000fe400030f0eff */
[----:B------:R-:W-:Y:S01]  /*7db0*/  PRMT R3, R3, 0x7773, RZ ;  /* 0x0000777303037816 */ /* 0x000fe200000000ff */
[----:B------:R0:W-:Y:S01]  /*7dc0*/  @P5 STG.E.U8 desc[UR12][R10.64], R7 ;  /* 0x000000070a005986 */ /* 0x0001e2000c10110c */
[----:B------:R-:W-:-:S03]  /*7dd0*/  PRMT R23, R8, 0x7771, RZ ;  /* 0x0000777108177816 */ /* 0x000fc600000000ff */
[----:B------:R0:W-:Y:S04]  /*7de0*/  @P4 STG.E.U8 desc[UR12][R12.64], R9 ;  /* 0x000000090c004986 */ /* 0x0001e8000c10110c */
[----:B------:R0:W-:Y:S04]  /*7df0*/  @P3 STG.E.U8 desc[UR12][R14.64], R21 ;  /* 0x000000150e003986 */ /* 0x0001e8000c10110c */
[----:B------:R0:W-:Y:S01]  /*7e00*/  @P2 STG.E.U8 desc[UR12][R16.64], R3 ;  /* 0x0000000310002986 */ /* 0x0001e2000c10110c */
[----:B------:R-:W-:-:S03]  /*7e10*/  PRMT R25, R8, 0x7773, RZ ;  /* 0x0000777308197816 */ /* 0x000fc600000000ff */
[----:B------:R0:W-:Y:S01]  /*7e20*/  @P0 STG.E.U8 desc[UR12][R18.64], R23 ;  /* 0x0000001712000986 */ /* 0x0001e2000c10110c */
[----:B------:R-:W-:Y:S05]  /*7e30*/  @!P1 EXIT ;  /* 0x000000000000994d */ /* 0x000fea0003800000 */
[----:B------:R-:W-:Y:S01]  /*7e40*/  STG.E.U8 desc[UR12][R4.64], R25 ;  /* 0x0000001904007986 */ /* 0x000fe2000c10110c */
[----:B------:R-:W-:Y:S05]  /*7e50*/  EXIT ;  /* 0x000000000000794d */ /* 0x000fea0003800000 */
.L_x_3:
[----:B------:R-:W-:-:S00]  /*7e60*/  BRA `(.L_x_3) ;  /* 0xfffffffc00fc7947 */ /* 0x000fc0000383ffff */
[----:B------:R-:W-:-:S00]  /*7e70*/  NOP ;  /* 0x0000000000007918 */ /* 0x000fc00000000000 */
        /* <DEDUP_REMOVED lines=8> */
.L_x_4:


//--------------------- .nv.shared.matmul_kernel  --------------------------
	.section	.nv.shared.matmul_kernel,"aw",@nobits
	.sectionflags	@""
	.align	16
	.zero		1024


//--------------------- .nv.shared.reserved.0     --------------------------
	.section	.nv.shared.reserved.0,"aw",@nobits
	.weak		__nv_reservedSMEM_offset_0_alias
	.size		__nv_reservedSMEM_offset_0_alias, 0, 64
	.other		__nv_reservedSMEM_offset_0_alias,@"STO_CUDA_RESERVED_SHARED STV_DEFAULT"
__nv_reservedSMEM_offset_0_alias:
	.zero		0
	.zero		64


//--------------------- .nv.constant0.matmul_kernel --------------------------
	.section	.nv.constant0.matmul_kernel,"a",@progbits
	.sectionflags	@""
	.align	4
.nv.constant0.matmul_kernel:
	.zero		976


//--------------------- SYMBOLS --------------------------

	.type		.nv.reservedSmem.offset0,@object
	.size		.nv.reservedSmem.offset0,0x4
	.type		.nv.reservedSmem.cap,@object
	.size		.nv.reservedSmem.cap,0x4
